// auto-generated by cutlass_sweep.gemm — config: {"arch": "sm_90", "cluster_m": 2, "cluster_n": 1, "dtype": "bf16", "dtype_b": "bf16", "layout": "nt", "stages": 0, "tile_k": 32, "tile_m": 64, "tile_n": 128}
#include "cutlass/cutlass.h"
#include "cutlass/gemm/collective/collective_builder.hpp"
#include "cutlass/gemm/device/gemm_universal_adapter.h"
#include "cutlass/gemm/kernel/gemm_universal.hpp"
#include "cutlass/epilogue/collective/collective_builder.hpp"

using ElemA = cutlass::bfloat16_t;
using ElemB = cutlass::bfloat16_t;
using ElemCD = cutlass::bfloat16_t;
using Acc  = float;
using TileShape    = cute::Shape<cute::_64, cute::_128, cute::_32>;
using ClusterShape = cute::Shape<cute::_2, cute::_1, cute::_1>;

using CollectiveEpilogue = typename cutlass::epilogue::collective::CollectiveBuilder<
    cutlass::arch::Sm90, cutlass::arch::OpClassTensorOp,
    TileShape, ClusterShape,
    cutlass::epilogue::collective::EpilogueTileAuto,
    Acc, Acc,
    ElemCD, cutlass::layout::RowMajor, 128 / cutlass::sizeof_bits<ElemCD>::value,
    ElemCD, cutlass::layout::RowMajor, 128 / cutlass::sizeof_bits<ElemCD>::value,
    cutlass::epilogue::collective::EpilogueScheduleAuto
  >::CollectiveOp;

using CollectiveMainloop = typename cutlass::gemm::collective::CollectiveBuilder<
    cutlass::arch::Sm90, cutlass::arch::OpClassTensorOp,
    ElemA, cutlass::layout::RowMajor, 128 / cutlass::sizeof_bits<ElemA>::value,
    ElemB, cutlass::layout::ColumnMajor, 128 / cutlass::sizeof_bits<ElemB>::value,
    Acc,
    TileShape, ClusterShape,
    cutlass::gemm::collective::StageCountAutoCarveout<static_cast<int>(sizeof(typename CollectiveEpilogue::SharedStorage))>,
    cutlass::gemm::collective::KernelScheduleAuto
  >::CollectiveOp;

using GemmKernel = cutlass::gemm::kernel::GemmUniversal<
    cute::Shape<int,int,int,int>,
    CollectiveMainloop,
    CollectiveEpilogue
>;
using Gemm = cutlass::gemm::device::GemmUniversalAdapter<GemmKernel>;

// Force the device kernel symbol into the cubin without needing a host main.
auto* _anchor = &cutlass::device_kernel<GemmKernel>;


// ===== COMPILED SASS (sm_90a) =====

	.target	sm_90a

	.elftype	@"ET_EXEC"


//--------------------- .note.nv.tkinfo           --------------------------
	.section	.note.nv.tkinfo,"",@"SHT_NOTE"
	.sectionflags	@"SHF_NOTE_NV_TKINFO"
	.tkinfo
        /*0018*/ 	.word	0x00000002
        /*0030*/ 	.string	""
        /*0030*/ 	.string	"ptxas"
        /*0030*/ 	.string	"Cuda compilation tools, release 13.0, V13.0.88"
        /*0030*/ 	.string	"Build cuda_13.0.r13.0/compiler.36424714_0"
        /*0030*/ 	.string	"-arch sm_90a -m 64 "



//--------------------- .note.nv.cuinfo           --------------------------
	.section	.note.nv.cuinfo,"",@"SHT_NOTE"
	.sectionflags	@"SHF_NOTE_NV_CUINFO"
        /*0018*/ 	.short	0x0002
        /*001a*/ 	.short	0x005a
        /*001c*/ 	.short	0x0082
	.zero		2


//--------------------- .nv.info                  --------------------------
	.section	.nv.info,"",@"SHT_CUDA_INFO"
	.align	4


	//----- nvinfo : EIATTR_REGCOUNT
	.align		4
        /*0000*/ 	.byte	0x04, 0x2f
        /*0002*/ 	.short	(.L_15 - .L_14)
	.align		4
.L_14:
        /*0004*/ 	.word	index@(_ZN7cutlass13device_kernelINS_4gemm6kernel13GemmUniversalIN4cute5tupleIJiiiiEEENS1_10collective13CollectiveMmaINS1_34MainloopSm90TmaGmmaWarpSpecializedILi18ENS5_IJNS4_1CILi2EEENSA_ILi1EEESC_EEENS1_32KernelTmaWarpSpecializedPingpongEEENS5_IJNSA_ILi64EEENSA_ILi128EEENSA_ILi32EEEEEENS_10bfloat16_tENS5_IJlSC_lEEESK_SL_NS4_8TiledMMAINS4_8MMA_AtomIJNS4_4SM904GMMA28MMA_64x128x16_F32BF16BF16_SSILNSP_5MajorE0ELSR_0ELNSP_7ScaleInE1ELSS_1EEEEEENS4_6LayoutINS5_IJSC_SC_SC_EEENS5_IJNSA_ILi0EEESX_SX_EEEEENS5_IJNS4_10UnderscoreES10_S10_EEEEENS4_13SM90_TMA_LOADENS4_14ComposedLayoutINS4_7SwizzleILi2ELi4ELi3EEENS4_18smem_ptr_flag_bitsILi16EEENSV_INS5_IJNSA_ILi8EEESI_EEENS5_IJSI_SC_EEEEEEEvNS4_8identityENS4_23SM90_TMA_LOAD_MULTICASTES1D_vS1E_EENS_8epilogue10collective6detail29Sm90TmaWarpSpecializedAdapterINS1I_15DefaultEpilogueISK_SL_SL_NS1H_6thread17LinearCombinationISK_Li1EffLNS1M_9ScaleType4KindE0ELNS_15FloatRoundStyleE2ESK_EENS1_15EpilogueDefaultEEEEEvvEEEEvNT_6ParamsE)
        /*0008*/ 	.word	0x000000a8


	//----- nvinfo : EIATTR_FRAME_SIZE
	.align		4
.L_15:
        /*000c*/ 	.byte	0x04, 0x11
        /*000e*/ 	.short	(.L_17 - .L_16)
	.align		4
.L_16:
        /*0010*/ 	.word	index@(_ZN7cutlass13device_kernelINS_4gemm6kernel13GemmUniversalIN4cute5tupleIJiiiiEEENS1_10collective13CollectiveMmaINS1_34MainloopSm90TmaGmmaWarpSpecializedILi18ENS5_IJNS4_1CILi2EEENSA_ILi1EEESC_EEENS1_32KernelTmaWarpSpecializedPingpongEEENS5_IJNSA_ILi64EEENSA_ILi128EEENSA_ILi32EEEEEENS_10bfloat16_tENS5_IJlSC_lEEESK_SL_NS4_8TiledMMAINS4_8MMA_AtomIJNS4_4SM904GMMA28MMA_64x128x16_F32BF16BF16_SSILNSP_5MajorE0ELSR_0ELNSP_7ScaleInE1ELSS_1EEEEEENS4_6LayoutINS5_IJSC_SC_SC_EEENS5_IJNSA_ILi0EEESX_SX_EEEEENS5_IJNS4_10UnderscoreES10_S10_EEEEENS4_13SM90_TMA_LOADENS4_14ComposedLayoutINS4_7SwizzleILi2ELi4ELi3EEENS4_18smem_ptr_flag_bitsILi16EEENSV_INS5_IJNSA_ILi8EEESI_EEENS5_IJSI_SC_EEEEEEEvNS4_8identityENS4_23SM90_TMA_LOAD_MULTICASTES1D_vS1E_EENS_8epilogue10collective6detail29Sm90TmaWarpSpecializedAdapterINS1I_15DefaultEpilogueISK_SL_SL_NS1H_6thread17LinearCombinationISK_Li1EffLNS1M_9ScaleType4KindE0ELNS_15FloatRoundStyleE2ESK_EENS1_15EpilogueDefaultEEEEEvvEEEEvNT_6ParamsE)
        /*0014*/ 	.word	0x00000008


	//----- nvinfo : EIATTR_MIN_STACK_SIZE
	.align		4
.L_17:
        /*0018*/ 	.byte	0x04, 0x12
        /*001a*/ 	.short	(.L_19 - .L_18)
	.align		4
.L_18:
        /*001c*/ 	.word	index@(_ZN7cutlass13device_kernelINS_4gemm6kernel13GemmUniversalIN4cute5tupleIJiiiiEEENS1_10collective13CollectiveMmaINS1_34MainloopSm90TmaGmmaWarpSpecializedILi18ENS5_IJNS4_1CILi2EEENSA_ILi1EEESC_EEENS1_32KernelTmaWarpSpecializedPingpongEEENS5_IJNSA_ILi64EEENSA_ILi128EEENSA_ILi32EEEEEENS_10bfloat16_tENS5_IJlSC_lEEESK_SL_NS4_8TiledMMAINS4_8MMA_AtomIJNS4_4SM904GMMA28MMA_64x128x16_F32BF16BF16_SSILNSP_5MajorE0ELSR_0ELNSP_7ScaleInE1ELSS_1EEEEEENS4_6LayoutINS5_IJSC_SC_SC_EEENS5_IJNSA_ILi0EEESX_SX_EEEEENS5_IJNS4_10UnderscoreES10_S10_EEEEENS4_13SM90_TMA_LOADENS4_14ComposedLayoutINS4_7SwizzleILi2ELi4ELi3EEENS4_18smem_ptr_flag_bitsILi16EEENSV_INS5_IJNSA_ILi8EEESI_EEENS5_IJSI_SC_EEEEEEEvNS4_8identityENS4_23SM90_TMA_LOAD_MULTICASTES1D_vS1E_EENS_8epilogue10collective6detail29Sm90TmaWarpSpecializedAdapterINS1I_15DefaultEpilogueISK_SL_SL_NS1H_6thread17LinearCombinationISK_Li1EffLNS1M_9ScaleType4KindE0ELNS_15FloatRoundStyleE2ESK_EENS1_15EpilogueDefaultEEEEEvvEEEEvNT_6ParamsE)
        /*0020*/ 	.word	0x00000008
.L_19:


//--------------------- .nv.compat                --------------------------
	.section	.nv.compat,"",@"SHT_CUDA_COMPAT_INFO"
	.align	4
        /*0000*/ 	.byte	0x02, 0x09, 0x01, 0x00, 0x02, 0x02, 0x04, 0x00, 0x02, 0x05, 0x05, 0x00, 0x03, 0x07, 0x01, 0x01
        /*0010*/ 	.byte	0x02, 0x03, 0x01, 0x00, 0x02, 0x06, 0x01, 0x00, 0x04, 0x0b, 0x08, 0x00, 0x00, 0x00, 0x00, 0x00
        /*0020*/ 	.byte	0x00, 0x00, 0x00, 0x00


//--------------------- .nv.info._ZN7cutlass13device_kernelINS_4gemm6kernel13GemmUniversalIN4cute5tupleIJiiiiEEENS1_10collective13CollectiveMmaINS1_34MainloopSm90TmaGmmaWarpSpecializedILi18ENS5_IJNS4_1CILi2EEENSA_ILi1EEESC_EEENS1_32KernelTmaWarpSpecializedPingpongEEENS5_IJNSA_ILi64EEENSA_ILi128EEENSA_ILi32EEEEEENS_10bfloat16_tENS5_IJlSC_lEEESK_SL_NS4_8TiledMMAINS4_8MMA_AtomIJNS4_4SM904GMMA28MMA_64x128x16_F32BF16BF16_SSILNSP_5MajorE0ELSR_0ELNSP_7ScaleInE1ELSS_1EEEEEENS4_6LayoutINS5_IJSC_SC_SC_EEENS5_IJNSA_ILi0EEESX_SX_EEEEENS5_IJNS4_10UnderscoreES10_S10_EEEEENS4_13SM90_TMA_LOADENS4_14ComposedLayoutINS4_7SwizzleILi2ELi4ELi3EEENS4_18smem_ptr_flag_bitsILi16EEENSV_INS5_IJNSA_ILi8EEESI_EEENS5_IJSI_SC_EEEEEEEvNS4_8identityENS4_23SM90_TMA_LOAD_MULTICASTES1D_vS1E_EENS_8epilogue10collective6detail29Sm90TmaWarpSpecializedAdapterINS1I_15DefaultEpilogueISK_SL_SL_NS1H_6thread17LinearCombinationISK_Li1EffLNS1M_9ScaleType4KindE0ELNS_15FloatRoundStyleE2ESK_EENS1_15EpilogueDefaultEEEEEvvEEEEvNT_6ParamsE --------------------------
	.section	.nv.info._ZN7cutlass13device_kernelINS_4gemm6kernel13GemmUniversalIN4cute5tupleIJiiiiEEENS1_10collective13CollectiveMmaINS1_34MainloopSm90TmaGmmaWarpSpecializedILi18ENS5_IJNS4_1CILi2EEENSA_ILi1EEESC_EEENS1_32KernelTmaWarpSpecializedPingpongEEENS5_IJNSA_ILi64EEENSA_ILi128EEENSA_ILi32EEEEEENS_10bfloat16_tENS5_IJlSC_lEEESK_SL_NS4_8TiledMMAINS4_8MMA_AtomIJNS4_4SM904GMMA28MMA_64x128x16_F32BF16BF16_SSILNSP_5MajorE0ELSR_0ELNSP_7ScaleInE1ELSS_1EEEEEENS4_6LayoutINS5_IJSC_SC_SC_EEENS5_IJNSA_ILi0EEESX_SX_EEEEENS5_IJNS4_10UnderscoreES10_S10_EEEEENS4_13SM90_TMA_LOADENS4_14ComposedLayoutINS4_7SwizzleILi2ELi4ELi3EEENS4_18smem_ptr_flag_bitsILi16EEENSV_INS5_IJNSA_ILi8EEESI_EEENS5_IJSI_SC_EEEEEEEvNS4_8identityENS4_23SM90_TMA_LOAD_MULTICASTES1D_vS1E_EENS_8epilogue10collective6detail29Sm90TmaWarpSpecializedAdapterINS1I_15DefaultEpilogueISK_SL_SL_NS1H_6thread17LinearCombinationISK_Li1EffLNS1M_9ScaleType4KindE0ELNS_15FloatRoundStyleE2ESK_EENS1_15EpilogueDefaultEEEEEvvEEEEvNT_6ParamsE,"",@"SHT_CUDA_INFO"
	.sectionflags	@""
	.align	4


	//----- nvinfo : EIATTR_CUDA_API_VERSION
	.align		4
        /*0000*/ 	.byte	0x04, 0x37
        /*0002*/ 	.short	(.L_21 - .L_20)
.L_20:
        /*0004*/ 	.word	0x00000082


	//----- nvinfo : EIATTR_KPARAM_INFO
	.align		4
.L_21:
        /*0008*/ 	.byte	0x04, 0x17
        /*000a*/ 	.short	(.L_23 - .L_22)
.L_22:
        /*000c*/ 	.word	0x00000000
        /*0010*/ 	.short	0x0000
        /*0012*/ 	.short	0x0070
        /*0014*/ 	.byte	0x00, 0xf0, 0x01, 0x10


	//----- nvinfo : EIATTR_SPARSE_MMA_MASK
	.align		4
.L_23:
        /*0018*/ 	.byte	0x03, 0x50
        /*001a*/ 	.short	0x0000


	//----- nvinfo : EIATTR_MAXREG_COUNT
	.align		4
        /*001c*/ 	.byte	0x03, 0x1b
        /*001e*/ 	.short	0x00a8


	//----- nvinfo : EIATTR_NUM_BARRIERS
	.align		4
        /*0020*/ 	.byte	0x02, 0x4c
        /*0022*/ 	.byte	0x01
	.zero		1


	//----- nvinfo : EIATTR_EXTERNS
	.align		4
        /*0024*/ 	.byte	0x04, 0x0f
        /*0026*/ 	.short	(.L_25 - .L_24)


	//   ....[0]....
	.align		4
.L_24:
        /*0028*/ 	.word	index@(__assertfail)


	//----- nvinfo : EIATTR_ANNOTATIONS
	.align		4
.L_25:
        /*002c*/ 	.byte	0x04, 0x55
        /*002e*/ 	.short	(.L_27 - .L_26)


	//   ....[0]....
.L_26:
        /*0030*/ 	.word	0x00000001
        /*0034*/ 	.byte	0xa0, 0x0f, 0x00, 0x00, 0x01, 0x00, 0x00, 0x00, 0x90, 0x63, 0x00, 0x00, 0x01, 0x00, 0x00, 0x00
        /*0044*/ 	.byte	0x00, 0x70, 0x00, 0x00


	//----- nvinfo : EIATTR_MERCURY_ISA_VERSION
	.align		4
.L_27:
        /*0048*/ 	.byte	0x03, 0x5f
        /*004a*/ 	.short	0x0101


	//----- nvinfo : EIATTR_INT_WARP_WIDE_INSTR_OFFSETS
	.align		4
        /*004c*/ 	.byte	0x04, 0x31
        /*004e*/ 	.short	(.L_29 - .L_28)


	//   ....[0]....
.L_28:
        /*0050*/ 	.word	0x00000720


	//   ....[1]....
        /*0054*/ 	.word	0x00000750


	//   ....[2]....
        /*0058*/ 	.word	0x00000790


	//   ....[3]....
        /*005c*/ 	.word	0x000008c0


	//   ....[4]....
        /*0060*/ 	.word	0x000008d0


	//   ....[5]....
        /*0064*/ 	.word	0x000008e0


	//   ....[6]....
        /*0068*/ 	.word	0x00000980


	//   ....[7]....
        /*006c*/ 	.word	0x000009c0


	//   ....[8]....
        /*0070*/ 	.word	0x00002010


	//----- nvinfo : EIATTR_COOP_GROUP_MASK_REGIDS
	.align		4
.L_29:
        /*0074*/ 	.byte	0x04, 0x29
        /*0076*/ 	.short	(.L_31 - .L_30)


	//   ....[0]....
.L_30:
        /*0078*/ 	.word	0xffffffff


	//   ....[1]....
        /*007c*/ 	.word	0xffffffff


	//   ....[2]....
        /*0080*/ 	.word	0xffffffff


	//   ....[3]....
        /*0084*/ 	.word	0xffffffff


	//   ....[4]....
        /*0088*/ 	.word	0xffffffff


	//   ....[5]....
        /*008c*/ 	.word	0xffffffff


	//   ....[6]....
        /*0090*/ 	.word	0xffffffff


	//----- nvinfo : EIATTR_COOP_GROUP_INSTR_OFFSETS
	.align		4
.L_31:
        /*0094*/ 	.byte	0x04, 0x28
        /*0096*/ 	.short	(.L_33 - .L_32)


	//   ....[0]....
.L_32:
        /*0098*/ 	.word	0x00000070


	//   ....[1]....
        /*009c*/ 	.word	0x00000080


	//   ....[2]....
        /*00a0*/ 	.word	0x00000140


	//   ....[3]....
        /*00a4*/ 	.word	0x000004e0


	//   ....[4]....
        /*00a8*/ 	.word	0x00000520


	//   ....[5]....
        /*00ac*/ 	.word	0x00000900


	//   ....[6]....
        /*00b0*/ 	.word	0x00000b40


	//----- nvinfo : EIATTR_REG_RECONFIG
	.align		4
.L_33:
        /*00b4*/ 	.byte	0x01, 0x54
	.zero		2


	//----- nvinfo : EIATTR_SYSCALL_OFFSETS
	.align		4
        /*00b8*/ 	.byte	0x04, 0x46
        /*00ba*/ 	.short	(.L_35 - .L_34)


	//   ....[0]....
.L_34:
        /*00bc*/ 	.word	0x00001a50


	//----- nvinfo : EIATTR_MBARRIER_INSTR_OFFSETS
	.align		4
.L_35:
        /*00c0*/ 	.byte	0x04, 0x39
        /*00c2*/ 	.short	(.L_37 - .L_36)


	//   ....[0]....
.L_36:
        /*00c4*/ 	.word	0x00000280
        /*00c8*/ 	.word	0x000000ff
        /*00cc*/ 	.word	0x00000000
        /*00d0*/ 	.short	0x0100
        /*00d2*/ 	.byte	0x08
	.zero		1


	//   ....[1]....
        /*00d4*/ 	.word	0x00000290
        /*00d8*/ 	.word	0x000000ff
        /*00dc*/ 	.word	0x00000090
        /*00e0*/ 	.short	0x0100
        /*00e2*/ 	.byte	0x08
	.zero		1


	//   ....[2]....
        /*00e4*/ 	.word	0x000002a0
        /*00e8*/ 	.word	0x000000ff
        /*00ec*/ 	.word	0x00000008
        /*00f0*/ 	.short	0x0100
        /*00f2*/ 	.byte	0x08
	.zero		1


	//   ....[3]....
        /*00f4*/ 	.word	0x000002b0
        /*00f8*/ 	.word	0x000000ff
        /*00fc*/ 	.word	0x00000098
        /*0100*/ 	.short	0x0100
        /*0102*/ 	.byte	0x08
	.zero		1


	//   ....[4]....
        /*0104*/ 	.word	0x000002c0
        /*0108*/ 	.word	0x000000ff
        /*010c*/ 	.word	0x00000010
        /*0110*/ 	.short	0x0100
        /*0112*/ 	.byte	0x08
	.zero		1


	//   ....[5]....
        /*0114*/ 	.word	0x000002d0
        /*0118*/ 	.word	0x000000ff
        /*011c*/ 	.word	0x000000a0
        /*0120*/ 	.short	0x0100
        /*0122*/ 	.byte	0x08
	.zero		1


	//   ....[6]....
        /*0124*/ 	.word	0x000002e0
        /*0128*/ 	.word	0x000000ff
        /*012c*/ 	.word	0x00000018
        /*0130*/ 	.short	0x0100
        /*0132*/ 	.byte	0x08
	.zero		1


	//   ....[7]....
        /*0134*/ 	.word	0x000002f0
        /*0138*/ 	.word	0x000000ff
        /*013c*/ 	.word	0x000000a8
        /*0140*/ 	.short	0x0100
        /*0142*/ 	.byte	0x08
	.zero		1


	//   ....[8]....
        /*0144*/ 	.word	0x00000300
        /*0148*/ 	.word	0x000000ff
        /*014c*/ 	.word	0x00000020
        /*0150*/ 	.short	0x0100
        /*0152*/ 	.byte	0x08
	.zero		1


	//   ....[9]....
        /*0154*/ 	.word	0x00000310
        /*0158*/ 	.word	0x000000ff
        /*015c*/ 	.word	0x000000b0
        /*0160*/ 	.short	0x0100
        /*0162*/ 	.byte	0x08
	.zero		1


	//   ....[10]....
        /*0164*/ 	.word	0x00000320
        /*0168*/ 	.word	0x000000ff
        /*016c*/ 	.word	0x00000028
        /*0170*/ 	.short	0x0100
        /*0172*/ 	.byte	0x08
	.zero		1


	//   ....[11]....
        /*0174*/ 	.word	0x00000330
        /*0178*/ 	.word	0x000000ff
        /*017c*/ 	.word	0x000000b8
        /*0180*/ 	.short	0x0100
        /*0182*/ 	.byte	0x08
	.zero		1


	//   ....[12]....
        /*0184*/ 	.word	0x00000340
        /*0188*/ 	.word	0x000000ff
        /*018c*/ 	.word	0x00000030
        /*0190*/ 	.short	0x0100
        /*0192*/ 	.byte	0x08
	.zero		1


	//   ....[13]....
        /*0194*/ 	.word	0x00000350
        /*0198*/ 	.word	0x000000ff
        /*019c*/ 	.word	0x000000c0
        /*01a0*/ 	.short	0x0100
        /*01a2*/ 	.byte	0x08
	.zero		1


	//   ....[14]....
        /*01a4*/ 	.word	0x00000360
        /*01a8*/ 	.word	0x000000ff
        /*01ac*/ 	.word	0x00000038
        /*01b0*/ 	.short	0x0100
        /*01b2*/ 	.byte	0x08
	.zero		1


	//   ....[15]....
        /*01b4*/ 	.word	0x00000370
        /*01b8*/ 	.word	0x000000ff
        /*01bc*/ 	.word	0x000000c8
        /*01c0*/ 	.short	0x0100
        /*01c2*/ 	.byte	0x08
	.zero		1


	//   ....[16]....
        /*01c4*/ 	.word	0x00000380
        /*01c8*/ 	.word	0x000000ff
        /*01cc*/ 	.word	0x00000040
        /*01d0*/ 	.short	0x0100
        /*01d2*/ 	.byte	0x08
	.zero		1


	//   ....[17]....
        /*01d4*/ 	.word	0x00000390
        /*01d8*/ 	.word	0x000000ff
        /*01dc*/ 	.word	0x000000d0
        /*01e0*/ 	.short	0x0100
        /*01e2*/ 	.byte	0x08
	.zero		1


	//   ....[18]....
        /*01e4*/ 	.word	0x000003a0
        /*01e8*/ 	.word	0x000000ff
        /*01ec*/ 	.word	0x00000048
        /*01f0*/ 	.short	0x0100
        /*01f2*/ 	.byte	0x08
	.zero		1


	//   ....[19]....
        /*01f4*/ 	.word	0x000003b0
        /*01f8*/ 	.word	0x000000ff
        /*01fc*/ 	.word	0x000000d8
        /*0200*/ 	.short	0x0100
        /*0202*/ 	.byte	0x08
	.zero		1


	//   ....[20]....
        /*0204*/ 	.word	0x000003c0
        /*0208*/ 	.word	0x000000ff
        /*020c*/ 	.word	0x00000050
        /*0210*/ 	.short	0x0100
        /*0212*/ 	.byte	0x08
	.zero		1


	//   ....[21]....
        /*0214*/ 	.word	0x000003d0
        /*0218*/ 	.word	0x000000ff
        /*021c*/ 	.word	0x000000e0
        /*0220*/ 	.short	0x0100
        /*0222*/ 	.byte	0x08
	.zero		1


	//   ....[22]....
        /*0224*/ 	.word	0x000003e0
        /*0228*/ 	.word	0x000000ff
        /*022c*/ 	.word	0x00000058
        /*0230*/ 	.short	0x0100
        /*0232*/ 	.byte	0x08
	.zero		1


	//   ....[23]....
        /*0234*/ 	.word	0x000003f0
        /*0238*/ 	.word	0x000000ff
        /*023c*/ 	.word	0x000000e8
        /*0240*/ 	.short	0x0100
        /*0242*/ 	.byte	0x08
	.zero		1


	//   ....[24]....
        /*0244*/ 	.word	0x00000400
        /*0248*/ 	.word	0x000000ff
        /*024c*/ 	.word	0x00000060
        /*0250*/ 	.short	0x0100
        /*0252*/ 	.byte	0x08
	.zero		1


	//   ....[25]....
        /*0254*/ 	.word	0x00000410
        /*0258*/ 	.word	0x000000ff
        /*025c*/ 	.word	0x000000f0
        /*0260*/ 	.short	0x0100
        /*0262*/ 	.byte	0x08
	.zero		1


	//   ....[26]....
        /*0264*/ 	.word	0x00000420
        /*0268*/ 	.word	0x000000ff
        /*026c*/ 	.word	0x00000068
        /*0270*/ 	.short	0x0100
        /*0272*/ 	.byte	0x08
	.zero		1


	//   ....[27]....
        /*0274*/ 	.word	0x00000430
        /*0278*/ 	.word	0x000000ff
        /*027c*/ 	.word	0x000000f8
        /*0280*/ 	.short	0x0100
        /*0282*/ 	.byte	0x08
	.zero		1


	//   ....[28]....
        /*0284*/ 	.word	0x00000440
        /*0288*/ 	.word	0x000000ff
        /*028c*/ 	.word	0x00000070
        /*0290*/ 	.short	0x0100
        /*0292*/ 	.byte	0x08
	.zero		1


	//   ....[29]....
        /*0294*/ 	.word	0x00000450
        /*0298*/ 	.word	0x000000ff
        /*029c*/ 	.word	0x00000100
        /*02a0*/ 	.short	0x0100
        /*02a2*/ 	.byte	0x08
	.zero		1


	//   ....[30]....
        /*02a4*/ 	.word	0x00000460
        /*02a8*/ 	.word	0x000000ff
        /*02ac*/ 	.word	0x00000078
        /*02b0*/ 	.short	0x0100
        /*02b2*/ 	.byte	0x08
	.zero		1


	//   ....[31]....
        /*02b4*/ 	.word	0x00000470
        /*02b8*/ 	.word	0x000000ff
        /*02bc*/ 	.word	0x00000108
        /*02c0*/ 	.short	0x0100
        /*02c2*/ 	.byte	0x08
	.zero		1


	//   ....[32]....
        /*02c4*/ 	.word	0x00000480
        /*02c8*/ 	.word	0x000000ff
        /*02cc*/ 	.word	0x00000080
        /*02d0*/ 	.short	0x0100
        /*02d2*/ 	.byte	0x08
	.zero		1


	//   ....[33]....
        /*02d4*/ 	.word	0x00000490
        /*02d8*/ 	.word	0x000000ff
        /*02dc*/ 	.word	0x00000110
        /*02e0*/ 	.short	0x0100
        /*02e2*/ 	.byte	0x08
	.zero		1


	//   ....[34]....
        /*02e4*/ 	.word	0x000004a0
        /*02e8*/ 	.word	0x000000ff
        /*02ec*/ 	.word	0x00000088
        /*02f0*/ 	.short	0x0100
        /*02f2*/ 	.byte	0x08
	.zero		1


	//   ....[35]....
        /*02f4*/ 	.word	0x000004b0
        /*02f8*/ 	.word	0x000000ff
        /*02fc*/ 	.word	0x00000118
        /*0300*/ 	.short	0x0100
        /*0302*/ 	.byte	0x08
	.zero		1


	//   ....[36]....
        /*0304*/ 	.word	0x000009f0
        /*0308*/ 	.word	0x000000ff
        /*030c*/ 	.word	0x00000150
        /*0310*/ 	.short	0x0100
        /*0312*/ 	.byte	0x08
	.zero		1


	//   ....[37]....
        /*0314*/ 	.word	0x00000a80
        /*0318*/ 	.word	0x000000ff
        /*031c*/ 	.word	0x00000158
        /*0320*/ 	.short	0x0100
        /*0322*/ 	.byte	0x08
	.zero		1


	//   ....[38]....
        /*0324*/ 	.word	0x00000ac0
        /*0328*/ 	.word	0x000000ff
        /*032c*/ 	.word	0x00000130
        /*0330*/ 	.short	0x0100
        /*0332*/ 	.byte	0x09
	.zero		1


	//   ....[39]....
        /*0334*/ 	.word	0x00000ad0
        /*0338*/ 	.word	0x000000ff
        /*033c*/ 	.word	0x00000138
        /*0340*/ 	.short	0x0100
        /*0342*/ 	.byte	0x09
	.zero		1


	//   ....[40]....
        /*0344*/ 	.word	0x00000ae0
        /*0348*/ 	.word	0x000000ff
        /*034c*/ 	.word	0x00000140
        /*0350*/ 	.short	0x0100
        /*0352*/ 	.byte	0x09
	.zero		1


	//   ....[41]....
        /*0354*/ 	.word	0x00000af0
        /*0358*/ 	.word	0x000000ff
        /*035c*/ 	.word	0x00000148
        /*0360*/ 	.short	0x0100
        /*0362*/ 	.byte	0x09
	.zero		1


	//   ....[42]....
        /*0364*/ 	.word	0x00001930
        /*0368*/ 	.word	0x0000005f
        /*036c*/ 	.word	0x00000000
        /*0370*/ 	.short	0x010a
        /*0372*/ 	.byte	0x2a
	.zero		1


	//   ....[43]....
        /*0374*/ 	.word	0x00001ad0
        /*0378*/ 	.word	0x00000003
        /*037c*/ 	.word	0x00000000
        /*0380*/ 	.short	0x010a
        /*0382*/ 	.byte	0x3f
	.zero		1


	//   ....[44]....
        /*0384*/ 	.word	0x00001b10
        /*0388*/ 	.word	0x00000003
        /*038c*/ 	.word	0x00000000
        /*0390*/ 	.short	0x010a
        /*0392*/ 	.byte	0x3f
	.zero		1


	//   ....[45]....
        /*0394*/ 	.word	0x00001d10
        /*0398*/ 	.word	0x000000ff
        /*039c*/ 	.word	0x00000000
        /*03a0*/ 	.short	0x010a
        /*03a2*/ 	.byte	0x04
	.zero		1


	//   ....[46]....
        /*03a4*/ 	.word	0x00001d50
        /*03a8*/ 	.word	0x000000ff
        /*03ac*/ 	.word	0x00000000
        /*03b0*/ 	.short	0x010a
        /*03b2*/ 	.byte	0x04
	.zero		1


	//   ....[47]....
        /*03b4*/ 	.word	0x00001eb0
        /*03b8*/ 	.word	0x00000005
        /*03bc*/ 	.word	0x00000000
        /*03c0*/ 	.short	0x0101
        /*03c2*/ 	.byte	0x3f
	.zero		1


	//   ....[48]....
        /*03c4*/ 	.word	0x00001fb0
        /*03c8*/ 	.word	0x00000060
        /*03cc*/ 	.word	0x00000000
        /*03d0*/ 	.short	0x0101
        /*03d2*/ 	.byte	0x2f
	.zero		1


	//   ....[49]....
        /*03d4*/ 	.word	0x000020b0
        /*03d8*/ 	.word	0x00000003
        /*03dc*/ 	.word	0x00000000
        /*03e0*/ 	.short	0x0101
        /*03e2*/ 	.byte	0x3f
	.zero		1


	//   ....[50]....
        /*03e4*/ 	.word	0x00002170
        /*03e8*/ 	.word	0x0000005f
        /*03ec*/ 	.word	0x00000010
        /*03f0*/ 	.short	0x010a
        /*03f2*/ 	.byte	0x2a
	.zero		1


	//   ....[51]....
        /*03f4*/ 	.word	0x000063b0
        /*03f8*/ 	.word	0x00000062
        /*03fc*/ 	.word	0x00000000
        /*0400*/ 	.short	0x0101
        /*0402*/ 	.byte	0x2f
	.zero		1


	//   ....[52]....
        /*0404*/ 	.word	0x00006d50
        /*0408*/ 	.word	0x0000000e
        /*040c*/ 	.word	0x00000090
        /*0410*/ 	.short	0x010a
        /*0412*/ 	.byte	0x3f
	.zero		1


	//   ....[53]....
        /*0414*/ 	.word	0x00007110
        /*0418*/ 	.word	0x00000005
        /*041c*/ 	.word	0x00000158
        /*0420*/ 	.short	0x0101
        /*0422*/ 	.byte	0x3f
	.zero		1


	//   ....[54]....
        /*0424*/ 	.word	0x000078a0
        /*0428*/ 	.word	0x00000009
        /*042c*/ 	.word	0x00000000
        /*0430*/ 	.short	0x010a
        /*0432*/ 	.byte	0x3f
	.zero		1


	//   ....[55]....
        /*0434*/ 	.word	0x00007920
        /*0438*/ 	.word	0x00000008
        /*043c*/ 	.word	0x00000000
        /*0440*/ 	.short	0x010a
        /*0442*/ 	.byte	0x3f
	.zero		1


	//   ....[56]....
        /*0444*/ 	.word	0x000079b0
        /*0448*/ 	.word	0x00000009
        /*044c*/ 	.word	0x00000000
        /*0450*/ 	.short	0x010a
        /*0452*/ 	.byte	0x3f
	.zero		1


	//   ....[57]....
        /*0454*/ 	.word	0x00007a40
        /*0458*/ 	.word	0x00000008
        /*045c*/ 	.word	0x00000000
        /*0460*/ 	.short	0x010a
        /*0462*/ 	.byte	0x3f
	.zero		1


	//   ....[58]....
        /*0464*/ 	.word	0x00007ad0
        /*0468*/ 	.word	0x00000009
        /*046c*/ 	.word	0x00000000
        /*0470*/ 	.short	0x010a
        /*0472*/ 	.byte	0x3f
	.zero		1


	//   ....[59]....
        /*0474*/ 	.word	0x00007b60
        /*0478*/ 	.word	0x00000008
        /*047c*/ 	.word	0x00000000
        /*0480*/ 	.short	0x010a
        /*0482*/ 	.byte	0x3f
	.zero		1


	//   ....[60]....
        /*0484*/ 	.word	0x00007bf0
        /*0488*/ 	.word	0x00000009
        /*048c*/ 	.word	0x00000000
        /*0490*/ 	.short	0x010a
        /*0492*/ 	.byte	0x3f
	.zero		1


	//   ....[61]....
        /*0494*/ 	.word	0x00007c80
        /*0498*/ 	.word	0x00000008
        /*049c*/ 	.word	0x00000000
        /*04a0*/ 	.short	0x010a
        /*04a2*/ 	.byte	0x3f
	.zero		1


	//   ....[62]....
        /*04a4*/ 	.word	0x00007d10
        /*04a8*/ 	.word	0x00000009
        /*04ac*/ 	.word	0x00000000
        /*04b0*/ 	.short	0x010a
        /*04b2*/ 	.byte	0x3f
	.zero		1


	//   ....[63]....
        /*04b4*/ 	.word	0x00007da0
        /*04b8*/ 	.word	0x00000008
        /*04bc*/ 	.word	0x00000000
        /*04c0*/ 	.short	0x010a
        /*04c2*/ 	.byte	0x3f
	.zero		1


	//   ....[64]....
        /*04c4*/ 	.word	0x00007e30
        /*04c8*/ 	.word	0x00000009
        /*04cc*/ 	.word	0x00000000
        /*04d0*/ 	.short	0x010a
        /*04d2*/ 	.byte	0x3f
	.zero		1


	//   ....[65]....
        /*04d4*/ 	.word	0x00007ec0
        /*04d8*/ 	.word	0x00000008
        /*04dc*/ 	.word	0x00000000
        /*04e0*/ 	.short	0x010a
        /*04e2*/ 	.byte	0x3f
	.zero		1


	//   ....[66]....
        /*04e4*/ 	.word	0x00007f50
        /*04e8*/ 	.word	0x00000009
        /*04ec*/ 	.word	0x00000000
        /*04f0*/ 	.short	0x010a
        /*04f2*/ 	.byte	0x3f
	.zero		1


	//   ....[67]....
        /*04f4*/ 	.word	0x00007fe0
        /*04f8*/ 	.word	0x00000008
        /*04fc*/ 	.word	0x00000000
        /*0500*/ 	.short	0x010a
        /*0502*/ 	.byte	0x3f
	.zero		1


	//   ....[68]....
        /*0504*/ 	.word	0x00008070
        /*0508*/ 	.word	0x00000009
        /*050c*/ 	.word	0x00000000
        /*0510*/ 	.short	0x010a
        /*0512*/ 	.byte	0x3f
	.zero		1


	//   ....[69]....
        /*0514*/ 	.word	0x00008100
        /*0518*/ 	.word	0x00000008
        /*051c*/ 	.word	0x00000000
        /*0520*/ 	.short	0x010a
        /*0522*/ 	.byte	0x3f
	.zero		1


	//   ....[70]....
        /*0524*/ 	.word	0x00008190
        /*0528*/ 	.word	0x0000000b
        /*052c*/ 	.word	0x00000000
        /*0530*/ 	.short	0x010a
        /*0532*/ 	.byte	0x3f
	.zero		1


	//   ....[71]....
        /*0534*/ 	.word	0x00008220
        /*0538*/ 	.word	0x00000003
        /*053c*/ 	.word	0x00000000
        /*0540*/ 	.short	0x010a
        /*0542*/ 	.byte	0x3f
	.zero		1


	//   ....[72]....
        /*0544*/ 	.word	0x00008280
        /*0548*/ 	.word	0x00000061
        /*054c*/ 	.word	0x00000000
        /*0550*/ 	.short	0x010a
        /*0552*/ 	.byte	0x3f
	.zero		1


	//   ....[73]....
        /*0554*/ 	.word	0x000082d0
        /*0558*/ 	.word	0x00000003
        /*055c*/ 	.word	0x00000000
        /*0560*/ 	.short	0x010a
        /*0562*/ 	.byte	0x3f
	.zero		1


	//   ....[74]....
        /*0564*/ 	.word	0x00008330
        /*0568*/ 	.word	0x00000005
        /*056c*/ 	.word	0x00000000
        /*0570*/ 	.short	0x010a
        /*0572*/ 	.byte	0x3f
	.zero		1


	//   ....[75]....
        /*0574*/ 	.word	0x00008380
        /*0578*/ 	.word	0x00000061
        /*057c*/ 	.word	0x00000010
        /*0580*/ 	.short	0x010a
        /*0582*/ 	.byte	0x3f
	.zero		1


	//   ....[76]....
        /*0584*/ 	.word	0x00008450
        /*0588*/ 	.word	0x0000000e
        /*058c*/ 	.word	0x00000090
        /*0590*/ 	.short	0x010a
        /*0592*/ 	.byte	0x3f
	.zero		1


	//   ....[77]....
        /*0594*/ 	.word	0x00008520
        /*0598*/ 	.word	0x00000009
        /*059c*/ 	.word	0x00000000
        /*05a0*/ 	.short	0x010a
        /*05a2*/ 	.byte	0x3f
	.zero		1


	//   ....[78]....
        /*05a4*/ 	.word	0x00008570
        /*05a8*/ 	.word	0x00000008
        /*05ac*/ 	.word	0x00000000
        /*05b0*/ 	.short	0x010a
        /*05b2*/ 	.byte	0x3f
	.zero		1


	//   ....[79]....
        /*05b4*/ 	.word	0x000085c0
        /*05b8*/ 	.word	0x00000009
        /*05bc*/ 	.word	0x00000000
        /*05c0*/ 	.short	0x010a
        /*05c2*/ 	.byte	0x3f
	.zero		1


	//   ....[80]....
        /*05c4*/ 	.word	0x00008610
        /*05c8*/ 	.word	0x00000008
        /*05cc*/ 	.word	0x00000000
        /*05d0*/ 	.short	0x010a
        /*05d2*/ 	.byte	0x3f
	.zero		1


	//   ....[81]....
        /*05d4*/ 	.word	0x00008660
        /*05d8*/ 	.word	0x00000009
        /*05dc*/ 	.word	0x00000000
        /*05e0*/ 	.short	0x010a
        /*05e2*/ 	.byte	0x3f
	.zero		1


	//   ....[82]....
        /*05e4*/ 	.word	0x000086b0
        /*05e8*/ 	.word	0x00000008
        /*05ec*/ 	.word	0x00000000
        /*05f0*/ 	.short	0x010a
        /*05f2*/ 	.byte	0x3f
	.zero		1


	//   ....[83]....
        /*05f4*/ 	.word	0x00008700
        /*05f8*/ 	.word	0x00000009
        /*05fc*/ 	.word	0x00000000
        /*0600*/ 	.short	0x010a
        /*0602*/ 	.byte	0x3f
	.zero		1


	//   ....[84]....
        /*0604*/ 	.word	0x00008750
        /*0608*/ 	.word	0x00000008
        /*060c*/ 	.word	0x00000000
        /*0610*/ 	.short	0x010a
        /*0612*/ 	.byte	0x3f
	.zero		1


	//   ....[85]....
        /*0614*/ 	.word	0x000087a0
        /*0618*/ 	.word	0x00000009
        /*061c*/ 	.word	0x00000000
        /*0620*/ 	.short	0x010a
        /*0622*/ 	.byte	0x3f
	.zero		1


	//   ....[86]....
        /*0624*/ 	.word	0x000087f0
        /*0628*/ 	.word	0x00000008
        /*062c*/ 	.word	0x00000000
        /*0630*/ 	.short	0x010a
        /*0632*/ 	.byte	0x3f
	.zero		1


	//   ....[87]....
        /*0634*/ 	.word	0x00008840
        /*0638*/ 	.word	0x00000009
        /*063c*/ 	.word	0x00000000
        /*0640*/ 	.short	0x010a
        /*0642*/ 	.byte	0x3f
	.zero		1


	//   ....[88]....
        /*0644*/ 	.word	0x00008890
        /*0648*/ 	.word	0x00000008
        /*064c*/ 	.word	0x00000000
        /*0650*/ 	.short	0x010a
        /*0652*/ 	.byte	0x3f
	.zero		1


	//   ....[89]....
        /*0654*/ 	.word	0x000088e0
        /*0658*/ 	.word	0x00000009
        /*065c*/ 	.word	0x00000000
        /*0660*/ 	.short	0x010a
        /*0662*/ 	.byte	0x3f
	.zero		1


	//   ....[90]....
        /*0664*/ 	.word	0x00008930
        /*0668*/ 	.word	0x00000008
        /*066c*/ 	.word	0x00000000
        /*0670*/ 	.short	0x010a
        /*0672*/ 	.byte	0x3f
	.zero		1


	//   ....[91]....
        /*0674*/ 	.word	0x00008980
        /*0678*/ 	.word	0x00000009
        /*067c*/ 	.word	0x00000000
        /*0680*/ 	.short	0x010a
        /*0682*/ 	.byte	0x3f
	.zero		1


	//   ....[92]....
        /*0684*/ 	.word	0x000089d0
        /*0688*/ 	.word	0x00000008
        /*068c*/ 	.word	0x00000000
        /*0690*/ 	.short	0x010a
        /*0692*/ 	.byte	0x3f
	.zero		1


	//   ....[93]....
        /*0694*/ 	.word	0x00008a20
        /*0698*/ 	.word	0x0000000b
        /*069c*/ 	.word	0x00000000
        /*06a0*/ 	.short	0x010a
        /*06a2*/ 	.byte	0x3f
	.zero		1


	//----- nvinfo : EIATTR_NUM_MBARRIERS
	.align		4
.L_37:
        /*06a4*/ 	.byte	0x03, 0x38
        /*06a6*/ 	.short	0x002a


	//----- nvinfo : EIATTR_EXIT_INSTR_OFFSETS
	.align		4
        /*06a8*/ 	.byte	0x04, 0x1c
        /*06aa*/ 	.short	(.L_39 - .L_38)


	//   ....[0]....
.L_38:
        /*06ac*/ 	.word	0x000015e0


	//   ....[1]....
        /*06b0*/ 	.word	0x00001640


	//   ....[2]....
        /*06b4*/ 	.word	0x00006a40


	//   ....[3]....
        /*06b8*/ 	.word	0x00006a70


	//   ....[4]....
        /*06bc*/ 	.word	0x00008270


	//----- nvinfo : EIATTR_MAX_THREADS
	.align		4
.L_39:
        /*06c0*/ 	.byte	0x04, 0x05
        /*06c2*/ 	.short	(.L_41 - .L_40)
.L_40:
        /*06c4*/ 	.word	0x00000180
        /*06c8*/ 	.word	0x00000001
        /*06cc*/ 	.word	0x00000001


	//----- nvinfo : EIATTR_CRS_STACK_SIZE
	.align		4
.L_41:
        /*06d0*/ 	.byte	0x04, 0x1e
        /*06d2*/ 	.short	(.L_43 - .L_42)
.L_42:
        /*06d4*/ 	.word	0x00000000


	//----- nvinfo : EIATTR_CBANK_PARAM_SIZE
	.align		4
.L_43:
        /*06d8*/ 	.byte	0x03, 0x19
        /*06da*/ 	.short	0x0470


	//----- nvinfo : EIATTR_PARAM_CBANK
	.align		4
        /*06dc*/ 	.byte	0x04, 0x0a
        /*06de*/ 	.short	(.L_45 - .L_44)
	.align		4
.L_44:
        /*06e0*/ 	.word	index@(.nv.constant0._ZN7cutlass13device_kernelINS_4gemm6kernel13GemmUniversalIN4cute5tupleIJiiiiEEENS1_10collective13CollectiveMmaINS1_34MainloopSm90TmaGmmaWarpSpecializedILi18ENS5_IJNS4_1CILi2EEENSA_ILi1EEESC_EEENS1_32KernelTmaWarpSpecializedPingpongEEENS5_IJNSA_ILi64EEENSA_ILi128EEENSA_ILi32EEEEEENS_10bfloat16_tENS5_IJlSC_lEEESK_SL_NS4_8TiledMMAINS4_8MMA_AtomIJNS4_4SM904GMMA28MMA_64x128x16_F32BF16BF16_SSILNSP_5MajorE0ELSR_0ELNSP_7ScaleInE1ELSS_1EEEEEENS4_6LayoutINS5_IJSC_SC_SC_EEENS5_IJNSA_ILi0EEESX_SX_EEEEENS5_IJNS4_10UnderscoreES10_S10_EEEEENS4_13SM90_TMA_LOADENS4_14ComposedLayoutINS4_7SwizzleILi2ELi4ELi3EEENS4_18smem_ptr_flag_bitsILi16EEENSV_INS5_IJNSA_ILi8EEESI_EEENS5_IJSI_SC_EEEEEEEvNS4_8identityENS4_23SM90_TMA_LOAD_MULTICASTES1D_vS1E_EENS_8epilogue10collective6detail29Sm90TmaWarpSpecializedAdapterINS1I_15DefaultEpilogueISK_SL_SL_NS1H_6thread17LinearCombinationISK_Li1EffLNS1M_9ScaleType4KindE0ELNS_15FloatRoundStyleE2ESK_EENS1_15EpilogueDefaultEEEEEvvEEEEvNT_6ParamsE)
        /*06e4*/ 	.short	0x0210
        /*06e6*/ 	.short	0x0470


	//----- nvinfo : EIATTR_SW_WAR
	.align		4
.L_45:
        /*06e8*/ 	.byte	0x04, 0x36
        /*06ea*/ 	.short	(.L_47 - .L_46)
.L_46:
        /*06ec*/ 	.word	0x00000008
.L_47:


//--------------------- .nv.callgraph             --------------------------
	.section	.nv.callgraph,"",@"SHT_CUDA_CALLGRAPH"
	.align	4
	.sectionentsize	8
	.align		4
        /*0000*/ 	.word	0x00000000
	.align		4
        /*0004*/ 	.word	0xffffffff
	.align		4
        /*0008*/ 	.word	index@(_ZN7cutlass13device_kernelINS_4gemm6kernel13GemmUniversalIN4cute5tupleIJiiiiEEENS1_10collective13CollectiveMmaINS1_34MainloopSm90TmaGmmaWarpSpecializedILi18ENS5_IJNS4_1CILi2EEENSA_ILi1EEESC_EEENS1_32KernelTmaWarpSpecializedPingpongEEENS5_IJNSA_ILi64EEENSA_ILi128EEENSA_ILi32EEEEEENS_10bfloat16_tENS5_IJlSC_lEEESK_SL_NS4_8TiledMMAINS4_8MMA_AtomIJNS4_4SM904GMMA28MMA_64x128x16_F32BF16BF16_SSILNSP_5MajorE0ELSR_0ELNSP_7ScaleInE1ELSS_1EEEEEENS4_6LayoutINS5_IJSC_SC_SC_EEENS5_IJNSA_ILi0EEESX_SX_EEEEENS5_IJNS4_10UnderscoreES10_S10_EEEEENS4_13SM90_TMA_LOADENS4_14ComposedLayoutINS4_7SwizzleILi2ELi4ELi3EEENS4_18smem_ptr_flag_bitsILi16EEENSV_INS5_IJNSA_ILi8EEESI_EEENS5_IJSI_SC_EEEEEEEvNS4_8identityENS4_23SM90_TMA_LOAD_MULTICASTES1D_vS1E_EENS_8epilogue10collective6detail29Sm90TmaWarpSpecializedAdapterINS1I_15DefaultEpilogueISK_SL_SL_NS1H_6thread17LinearCombinationISK_Li1EffLNS1M_9ScaleType4KindE0ELNS_15FloatRoundStyleE2ESK_EENS1_15EpilogueDefaultEEEEEvvEEEEvNT_6ParamsE)
	.align		4
        /*000c*/ 	.word	index@(__assertfail)
	.align		4
        /*0010*/ 	.word	0x00000000
	.align		4
        /*0014*/ 	.word	0xfffffffe
	.align		4
        /*0018*/ 	.word	0x00000000
	.align		4
        /*001c*/ 	.word	0xfffffffd
	.align		4
        /*0020*/ 	.word	0x00000000
	.align		4
        /*0024*/ 	.word	0xfffffffc


//--------------------- .nv.constant4             --------------------------
	.section	.nv.constant4,"a",@progbits
	.align	8
	.align		8
.nv.constant4:
        /*0000*/ 	.dword	__assertfail
	.align		8
        /*0008*/ 	.dword	__unnamed_1
	.align		8
        /*0010*/ 	.dword	_ZN39_INTERNAL_156b3988_4_k_cu_4d7621b2_52974cuda3std3__45__cpo5beginE
	.align		8
        /*0018*/ 	.dword	_ZN39_INTERNAL_156b3988_4_k_cu_4d7621b2_52974cuda3std3__45__cpo3endE
	.align		8
        /*0020*/ 	.dword	_ZN39_INTERNAL_156b3988_4_k_cu_4d7621b2_52974cuda3std3__45__cpo6cbeginE
	.align		8
        /*0028*/ 	.dword	_ZN39_INTERNAL_156b3988_4_k_cu_4d7621b2_52974cuda3std3__45__cpo4cendE
	.align		8
        /*0030*/ 	.dword	_ZN39_INTERNAL_156b3988_4_k_cu_4d7621b2_52974cuda3std3__441_GLOBAL__N__156b3988_4_k_cu_4d7621b2_52976ignoreE
	.align		8
        /*0038*/ 	.dword	_ZN39_INTERNAL_156b3988_4_k_cu_4d7621b2_52974cuda3std3__419piecewise_constructE
	.align		8
        /*0040*/ 	.dword	_ZN39_INTERNAL_156b3988_4_k_cu_4d7621b2_52974cuda3std3__48in_placeE
	.align		8
        /*0048*/ 	.dword	_ZN39_INTERNAL_156b3988_4_k_cu_4d7621b2_52974cuda3std6ranges3__45__cpo4swapE
	.align		8
        /*0050*/ 	.dword	_ZN39_INTERNAL_156b3988_4_k_cu_4d7621b2_52974cuda3std6ranges3__45__cpo9iter_moveE
	.align		8
        /*0058*/ 	.dword	_ZN39_INTERNAL_156b3988_4_k_cu_4d7621b2_52974cute7productE
	.align		8
        /*0060*/ 	.dword	_ZN39_INTERNAL_156b3988_4_k_cu_4d7621b2_52974cute1_E
	.align		8
        /*0068*/ 	.dword	$str$22
	.align		8
        /*0070*/ 	.dword	$str$23


//--------------------- .text._ZN7cutlass13device_kernelINS_4gemm6kernel13GemmUniversalIN4cute5tupleIJiiiiEEENS1_10collective13CollectiveMmaINS1_34MainloopSm90TmaGmmaWarpSpecializedILi18ENS5_IJNS4_1CILi2EEENSA_ILi1EEESC_EEENS1_32KernelTmaWarpSpecializedPingpongEEENS5_IJNSA_ILi64EEENSA_ILi128EEENSA_ILi32EEEEEENS_10bfloat16_tENS5_IJlSC_lEEESK_SL_NS4_8TiledMMAINS4_8MMA_AtomIJNS4_4SM904GMMA28MMA_64x128x16_F32BF16BF16_SSILNSP_5MajorE0ELSR_0ELNSP_7ScaleInE1ELSS_1EEEEEENS4_6LayoutINS5_IJSC_SC_SC_EEENS5_IJNSA_ILi0EEESX_SX_EEEEENS5_IJNS4_10UnderscoreES10_S10_EEEEENS4_13SM90_TMA_LOADENS4_14ComposedLayoutINS4_7SwizzleILi2ELi4ELi3EEENS4_18smem_ptr_flag_bitsILi16EEENSV_INS5_IJNSA_ILi8EEESI_EEENS5_IJSI_SC_EEEEEEEvNS4_8identityENS4_23SM90_TMA_LOAD_MULTICASTES1D_vS1E_EENS_8epilogue10collective6detail29Sm90TmaWarpSpecializedAdapterINS1I_15DefaultEpilogueISK_SL_SL_NS1H_6thread17LinearCombinationISK_Li1EffLNS1M_9ScaleType4KindE0ELNS_15FloatRoundStyleE2ESK_EENS1_15EpilogueDefaultEEEEEvvEEEEvNT_6ParamsE --------------------------
	.section	.text._ZN7cutlass13device_kernelINS_4gemm6kernel13GemmUniversalIN4cute5tupleIJiiiiEEENS1_10collective13CollectiveMmaINS1_34MainloopSm90TmaGmmaWarpSpecializedILi18ENS5_IJNS4_1CILi2EEENSA_ILi1EEESC_EEENS1_32KernelTmaWarpSpecializedPingpongEEENS5_IJNSA_ILi64EEENSA_ILi128EEENSA_ILi32EEEEEENS_10bfloat16_tENS5_IJlSC_lEEESK_SL_NS4_8TiledMMAINS4_8MMA_AtomIJNS4_4SM904GMMA28MMA_64x128x16_F32BF16BF16_SSILNSP_5MajorE0ELSR_0ELNSP_7ScaleInE1ELSS_1EEEEEENS4_6LayoutINS5_IJSC_SC_SC_EEENS5_IJNSA_ILi0EEESX_SX_EEEEENS5_IJNS4_10UnderscoreES10_S10_EEEEENS4_13SM90_TMA_LOADENS4_14ComposedLayoutINS4_7SwizzleILi2ELi4ELi3EEENS4_18smem_ptr_flag_bitsILi16EEENSV_INS5_IJNSA_ILi8EEESI_EEENS5_IJSI_SC_EEEEEEEvNS4_8identityENS4_23SM90_TMA_LOAD_MULTICASTES1D_vS1E_EENS_8epilogue10collective6detail29Sm90TmaWarpSpecializedAdapterINS1I_15DefaultEpilogueISK_SL_SL_NS1H_6thread17LinearCombinationISK_Li1EffLNS1M_9ScaleType4KindE0ELNS_15FloatRoundStyleE2ESK_EENS1_15EpilogueDefaultEEEEEvvEEEEvNT_6ParamsE,"ax",@progbits
	.align	128
.text._ZN7cutlass13device_kernelINS_4gemm6kernel13GemmUniversalIN4cute5tupleIJiiiiEEENS1_10collective13CollectiveMmaINS1_34MainloopSm90TmaGmmaWarpSpecializedILi18ENS5_IJNS4_1CILi2EEENSA_ILi1EEESC_EEENS1_32KernelTmaWarpSpecializedPingpongEEENS5_IJNSA_ILi64EEENSA_ILi128EEENSA_ILi32EEEEEENS_10bfloat16_tENS5_IJlSC_lEEESK_SL_NS4_8TiledMMAINS4_8MMA_AtomIJNS4_4SM904GMMA28MMA_64x128x16_F32BF16BF16_SSILNSP_5MajorE0ELSR_0ELNSP_7ScaleInE1ELSS_1EEEEEENS4_6LayoutINS5_IJSC_SC_SC_EEENS5_IJNSA_ILi0EEESX_SX_EEEEENS5_IJNS4_10UnderscoreES10_S10_EEEEENS4_13SM90_TMA_LOADENS4_14ComposedLayoutINS4_7SwizzleILi2ELi4ELi3EEENS4_18smem_ptr_flag_bitsILi16EEENSV_INS5_IJNSA_ILi8EEESI_EEENS5_IJSI_SC_EEEEEEEvNS4_8identityENS4_23SM90_TMA_LOAD_MULTICASTES1D_vS1E_EENS_8epilogue10collective6detail29Sm90TmaWarpSpecializedAdapterINS1I_15DefaultEpilogueISK_SL_SL_NS1H_6thread17LinearCombinationISK_Li1EffLNS1M_9ScaleType4KindE0ELNS_15FloatRoundStyleE2ESK_EENS1_15EpilogueDefaultEEEEEvvEEEEvNT_6ParamsE:
        .type           _ZN7cutlass13device_kernelINS_4gemm6kernel13GemmUniversalIN4cute5tupleIJiiiiEEENS1_10collective13CollectiveMmaINS1_34MainloopSm90TmaGmmaWarpSpecializedILi18ENS5_IJNS4_1CILi2EEENSA_ILi1EEESC_EEENS1_32KernelTmaWarpSpecializedPingpongEEENS5_IJNSA_ILi64EEENSA_ILi128EEENSA_ILi32EEEEEENS_10bfloat16_tENS5_IJlSC_lEEESK_SL_NS4_8TiledMMAINS4_8MMA_AtomIJNS4_4SM904GMMA28MMA_64x128x16_F32BF16BF16_SSILNSP_5MajorE0ELSR_0ELNSP_7ScaleInE1ELSS_1EEEEEENS4_6LayoutINS5_IJSC_SC_SC_EEENS5_IJNSA_ILi0EEESX_SX_EEEEENS5_IJNS4_10UnderscoreES10_S10_EEEEENS4_13SM90_TMA_LOADENS4_14ComposedLayoutINS4_7SwizzleILi2ELi4ELi3EEENS4_18smem_ptr_flag_bitsILi16EEENSV_INS5_IJNSA_ILi8EEESI_EEENS5_IJSI_SC_EEEEEEEvNS4_8identityENS4_23SM90_TMA_LOAD_MULTICASTES1D_vS1E_EENS_8epilogue10collective6detail29Sm90TmaWarpSpecializedAdapterINS1I_15DefaultEpilogueISK_SL_SL_NS1H_6thread17LinearCombinationISK_Li1EffLNS1M_9ScaleType4KindE0ELNS_15FloatRoundStyleE2ESK_EENS1_15EpilogueDefaultEEEEEvvEEEEvNT_6ParamsE,@function
        .size           _ZN7cutlass13device_kernelINS_4gemm6kernel13GemmUniversalIN4cute5tupleIJiiiiEEENS1_10collective13CollectiveMmaINS1_34MainloopSm90TmaGmmaWarpSpecializedILi18ENS5_IJNS4_1CILi2EEENSA_ILi1EEESC_EEENS1_32KernelTmaWarpSpecializedPingpongEEENS5_IJNSA_ILi64EEENSA_ILi128EEENSA_ILi32EEEEEENS_10bfloat16_tENS5_IJlSC_lEEESK_SL_NS4_8TiledMMAINS4_8MMA_AtomIJNS4_4SM904GMMA28MMA_64x128x16_F32BF16BF16_SSILNSP_5MajorE0ELSR_0ELNSP_7ScaleInE1ELSS_1EEEEEENS4_6LayoutINS5_IJSC_SC_SC_EEENS5_IJNSA_ILi0EEESX_SX_EEEEENS5_IJNS4_10UnderscoreES10_S10_EEEEENS4_13SM90_TMA_LOADENS4_14ComposedLayoutINS4_7SwizzleILi2ELi4ELi3EEENS4_18smem_ptr_flag_bitsILi16EEENSV_INS5_IJNSA_ILi8EEESI_EEENS5_IJSI_SC_EEEEEEEvNS4_8identityENS4_23SM90_TMA_LOAD_MULTICASTES1D_vS1E_EENS_8epilogue10collective6detail29Sm90TmaWarpSpecializedAdapterINS1I_15DefaultEpilogueISK_SL_SL_NS1H_6thread17LinearCombinationISK_Li1EffLNS1M_9ScaleType4KindE0ELNS_15FloatRoundStyleE2ESK_EENS1_15EpilogueDefaultEEEEEvvEEEEvNT_6ParamsE,(.L_x_230 - _ZN7cutlass13device_kernelINS_4gemm6kernel13GemmUniversalIN4cute5tupleIJiiiiEEENS1_10collective13CollectiveMmaINS1_34MainloopSm90TmaGmmaWarpSpecializedILi18ENS5_IJNS4_1CILi2EEENSA_ILi1EEESC_EEENS1_32KernelTmaWarpSpecializedPingpongEEENS5_IJNSA_ILi64EEENSA_ILi128EEENSA_ILi32EEEEEENS_10bfloat16_tENS5_IJlSC_lEEESK_SL_NS4_8TiledMMAINS4_8MMA_AtomIJNS4_4SM904GMMA28MMA_64x128x16_F32BF16BF16_SSILNSP_5MajorE0ELSR_0ELNSP_7ScaleInE1ELSS_1EEEEEENS4_6LayoutINS5_IJSC_SC_SC_EEENS5_IJNSA_ILi0EEESX_SX_EEEEENS5_IJNS4_10UnderscoreES10_S10_EEEEENS4_13SM90_TMA_LOADENS4_14ComposedLayoutINS4_7SwizzleILi2ELi4ELi3EEENS4_18smem_ptr_flag_bitsILi16EEENSV_INS5_IJNSA_ILi8EEESI_EEENS5_IJSI_SC_EEEEEEEvNS4_8identityENS4_23SM90_TMA_LOAD_MULTICASTES1D_vS1E_EENS_8epilogue10collective6detail29Sm90TmaWarpSpecializedAdapterINS1I_15DefaultEpilogueISK_SL_SL_NS1H_6thread17LinearCombinationISK_Li1EffLNS1M_9ScaleType4KindE0ELNS_15FloatRoundStyleE2ESK_EENS1_15EpilogueDefaultEEEEEvvEEEEvNT_6ParamsE)
        .other          _ZN7cutlass13device_kernelINS_4gemm6kernel13GemmUniversalIN4cute5tupleIJiiiiEEENS1_10collective13CollectiveMmaINS1_34MainloopSm90TmaGmmaWarpSpecializedILi18ENS5_IJNS4_1CILi2EEENSA_ILi1EEESC_EEENS1_32KernelTmaWarpSpecializedPingpongEEENS5_IJNSA_ILi64EEENSA_ILi128EEENSA_ILi32EEEEEENS_10bfloat16_tENS5_IJlSC_lEEESK_SL_NS4_8TiledMMAINS4_8MMA_AtomIJNS4_4SM904GMMA28MMA_64x128x16_F32BF16BF16_SSILNSP_5MajorE0ELSR_0ELNSP_7ScaleInE1ELSS_1EEEEEENS4_6LayoutINS5_IJSC_SC_SC_EEENS5_IJNSA_ILi0EEESX_SX_EEEEENS5_IJNS4_10UnderscoreES10_S10_EEEEENS4_13SM90_TMA_LOADENS4_14ComposedLayoutINS4_7SwizzleILi2ELi4ELi3EEENS4_18smem_ptr_flag_bitsILi16EEENSV_INS5_IJNSA_ILi8EEESI_EEENS5_IJSI_SC_EEEEEEEvNS4_8identityENS4_23SM90_TMA_LOAD_MULTICASTES1D_vS1E_EENS_8epilogue10collective6detail29Sm90TmaWarpSpecializedAdapterINS1I_15DefaultEpilogueISK_SL_SL_NS1H_6thread17LinearCombinationISK_Li1EffLNS1M_9ScaleType4KindE0ELNS_15FloatRoundStyleE2ESK_EENS1_15EpilogueDefaultEEEEEvvEEEEvNT_6ParamsE,@"STO_CUDA_ENTRY STV_DEFAULT"
_ZN7cutlass13device_kernelINS_4gemm6kernel13GemmUniversalIN4cute5tupleIJiiiiEEENS1_10collective13CollectiveMmaINS1_34MainloopSm90TmaGmmaWarpSpecializedILi18ENS5_IJNS4_1CILi2EEENSA_ILi1EEESC_EEENS1_32KernelTmaWarpSpecializedPingpongEEENS5_IJNSA_ILi64EEENSA_ILi128EEENSA_ILi32EEEEEENS_10bfloat16_tENS5_IJlSC_lEEESK_SL_NS4_8TiledMMAINS4_8MMA_AtomIJNS4_4SM904GMMA28MMA_64x128x16_F32BF16BF16_SSILNSP_5MajorE0ELSR_0ELNSP_7ScaleInE1ELSS_1EEEEEENS4_6LayoutINS5_IJSC_SC_SC_EEENS5_IJNSA_ILi0EEESX_SX_EEEEENS5_IJNS4_10UnderscoreES10_S10_EEEEENS4_13SM90_TMA_LOADENS4_14ComposedLayoutINS4_7SwizzleILi2ELi4ELi3EEENS4_18smem_ptr_flag_bitsILi16EEENSV_INS5_IJNSA_ILi8EEESI_EEENS5_IJSI_SC_EEEEEEEvNS4_8identityENS4_23SM90_TMA_LOAD_MULTICASTES1D_vS1E_EENS_8epilogue10collective6detail29Sm90TmaWarpSpecializedAdapterINS1I_15DefaultEpilogueISK_SL_SL_NS1H_6thread17LinearCombinationISK_Li1EffLNS1M_9ScaleType4KindE0ELNS_15FloatRoundStyleE2ESK_EENS1_15EpilogueDefaultEEEEEvvEEEEvNT_6ParamsE:
[----:B------:R-:W0:Y:S02]  /*0000*/  LDC R1, c[0x0][0x28] ;  /* 0x00000a00ff017b82 */ /* 0x000e240000000800 */
[----:B0-----:R-:W-:Y:S01]  /*0010*/  VIADD R1, R1, 0xfffffff8 ;  /* 0xfffffff801017836 */ /* 0x001fe20000000000 */
[----:B------:R-:W0:Y:S01]  /*0020*/  S2R R4, SR_TID.X ;  /* 0x0000000000047919 */ /* 0x000e220000002100 */
[----:B------:R-:W-:Y:S01]  /*0030*/  ELECT P0, URZ, PT ;  /* 0x00000000003f782f */ /* 0x000fe20003800000 */
[----:B------:R-:W-:Y:S01]  /*0040*/  BSSY B0, `(.L_x_0) ;  /* 0x000000f000007945 */ /* 0x000fe20003800000 */
[--C-:B0-----:R-:W-:Y:S02]  /*0050*/  SHF.R.U32.HI R2, RZ, 0x5, R4.reuse ;  /* 0x00000005ff027819 */ /* 0x101fe40000011604 */
[----:B------:R-:W-:-:S03]  /*0060*/  SHF.R.U32.HI R7, RZ, 0x7, R4 ;  /* 0x00000007ff077819 */ /* 0x000fc60000011604 */
[----:B------:R-:W0:Y:S04]  /*0070*/  SHFL.IDX PT, R5, R2, RZ, 0x1f ;  /* 0x00001fff02057589 */ /* 0x000e2800000e0000 */
[----:B------:R1:W2:Y:S01]  /*0080*/  SHFL.IDX PT, R10, R7, RZ, 0x1f ;  /* 0x00001fff070a7589 */ /* 0x0002a200000e0000 */
[----:B0-----:R-:W-:-:S13]  /*0090*/  ISETP.NE.OR P0, PT, R5, RZ, !P0 ;  /* 0x000000ff0500720c */ /* 0x001fda0004705670 */
[----:B-12---:R-:W-:Y:S05]  /*00a0*/  @P0 BRA `(.L_x_1) ;  /* 0x0000000000200947 */ /* 0x006fea0003800000 */
[----:B------:R-:W-:Y:S02]  /*00b0*/  ULDC.64 UR4, c[0x0][0x198] ;  /* 0x0000660000047ab9 */ /* 0x000fe40000000a00 */
[----:B------:R-:W-:Y:S02]  /*00c0*/  UIADD3 UR6, UP0, UR4, 0xf0, URZ ;  /* 0x000000f004067890 */ /* 0x000fe4000ff1e03f */
[----:B------:R-:W-:Y:S02]  /*00d0*/  UIADD3 UR4, UP1, UR4, 0x1f0, URZ ;  /* 0x000001f004047890 */ /* 0x000fe4000ff3e03f */
[----:B------:R-:W-:Y:S02]  /*00e0*/  UIADD3.X UR7, URZ, UR5, URZ, UP0, !UPT ;  /* 0x000000053f077290 */ /* 0x000fe400087fe43f */
[----:B------:R-:W-:-:S07]  /*00f0*/  UIADD3.X UR5, URZ, UR5, URZ, UP1, !UPT ;  /* 0x000000053f057290 */ /* 0x000fce0008ffe43f */
[----:B------:R0:W-:Y:S02]  /*0100*/  UTMACCTL.PF [UR6] ;  /* 0x00000000060079b9 */ /* 0x0001e40008040000 */
[----:B------:R0:W-:Y:S02]  /*0110*/  UTMACCTL.PF [UR4] ;  /* 0x00000000040079b9 */ /* 0x0001e40008040000 */
[----:B0-----:R-:W-:Y:S01]  /*0120*/  NOP ;  /* 0x0000000000007918 */ /* 0x001fe20000000000 */
.L_x_1:
[----:B------:R-:W-:Y:S05]  /*0130*/  BSYNC B0 ;  /* 0x0000000000007941 */ /* 0x000fea0003800000 */
.L_x_0:
[----:B------:R-:W0:Y:S01]  /*0140*/  SHFL.IDX PT, R8, R2, RZ, 0x1f ;  /* 0x00001fff02087589 */ /* 0x000e2200000e0000 */
[----:B------:R-:W-:-:S04]  /*0150*/  SHF.R.S32.HI R3, RZ, 0x1f, R4 ;  /* 0x0000001fff037819 */ /* 0x000fc80000011404 */
[----:B------:R-:W-:Y:S02]  /*0160*/  LEA.HI R3, R3, R4, RZ, 0x7 ;  /* 0x0000000403037211 */ /* 0x000fe400078f38ff */
[----:B0-----:R-:W-:-:S13]  /*0170*/  ISETP.NE.AND P0, PT, R8, RZ, PT ;  /* 0x000000ff0800720c */ /* 0x001fda0003f05270 */
[----:B------:R-:W-:Y:S05]  /*0180*/  @P0 BRA `(.L_x_2) ;  /* 0x0000000000d40947 */ /* 0x000fea0003800000 */
[----:B------:R-:W-:Y:S01]  /*0190*/  ELECT P0, URZ, PT ;  /* 0x00000000003f782f */ /* 0x000fe20003800000 */
[----:B------:R-:W-:-:S12]  /*01a0*/  BSSY B0, `(.L_x_2) ;  /* 0x0000033000007945 */ /* 0x000fd80003800000 */
[----:B------:R-:W-:Y:S05]  /*01b0*/  @!P0 BRA `(.L_x_3) ;  /* 0x0000000000c48947 */ /* 0x000fea0003800000 */
[----:B------:R-:W0:Y:S01]  /*01c0*/  S2UR UR8, SR_CgaCtaId ;  /* 0x00000000000879c3 */ /* 0x000e220000008800 */
[----:B------:R-:W-:Y:S01]  /*01d0*/  UMOV UR4, 0x400 ;  /* 0x0000040000047882 */ /* 0x000fe20000000000 */
[----:B------:R-:W-:Y:S01]  /*01e0*/  UMOV UR5, 0x1 ;  /* 0x0000000100057882 */ /* 0x000fe20000000000 */
[----:B------:R-:W-:Y:S02]  /*01f0*/  UMOV UR6, 0x2 ;  /* 0x0000000200067882 */ /* 0x000fe40000000000 */
[----:B------:R-:W-:-:S04]  /*0200*/  UIADD3 UR6, -UR6, 0x100000, URZ ;  /* 0x0010000006067890 */ /* 0x000fc8000fffe13f */
[----:B------:R-:W-:Y:S02]  /*0210*/  USHF.L.U32 UR7, UR6, 0xb, URZ ;  /* 0x0000000b06077899 */ /* 0x000fe4000800063f */
[----:B------:R-:W-:Y:S02]  /*0220*/  USHF.L.U32 UR6, UR6, 0x1, URZ ;  /* 0x0000000106067899 */ /* 0x000fe4000800063f */
[----:B0-----:R-:W-:Y:S02]  /*0230*/  ULEA UR8, UR8, UR4, 0x18 ;  /* 0x0000000408087291 */ /* 0x001fe4000f8ec03f */
[----:B------:R-:W-:-:S04]  /*0240*/  UIADD3 UR4, -UR5, 0x100000, URZ ;  /* 0x0010000005047890 */ /* 0x000fc8000fffe13f */
[----:B------:R-:W-:Y:S02]  /*0250*/  USHF.L.U32 UR5, UR4, 0xb, URZ ;  /* 0x0000000b04057899 */ /* 0x000fe4000800063f */
[----:B------:R-:W-:Y:S01]  /*0260*/  USHF.L.U32 UR4, UR4, 0x1, URZ ;  /* 0x0000000104047899 */ /* 0x000fe2000800063f */
[----:B------:R-:W0:Y:S11]  /*0270*/  FENCE.VIEW.ASYNC.S ;  /* 0x00000000000073c6 */ /* 0x000e360000000000 */
[----:B0-----:R0:W1:Y:S01]  /*0280*/  SYNCS.EXCH.64 URZ, [UR8], UR4 ;  /* 0x00000004083f75b2 */ /* 0x0010620008000100 */
[----:B------:R0:W2:Y:S01]  /*0290*/  SYNCS.EXCH.64 URZ, [UR8+0x90], UR6 ;  /* 0x00009006083f75b2 */ /* 0x0000a20008000100 */
[----:B------:R0:W3:Y:S01]  /*02a0*/  SYNCS.EXCH.64 URZ, [UR8+0x8], UR4 ;  /* 0x00000804083f75b2 */ /* 0x0000e20008000100 */
[----:B------:R0:W4:Y:S01]  /*02b0*/  SYNCS.EXCH.64 URZ, [UR8+0x98], UR6 ;  /* 0x00009806083f75b2 */ /* 0x0001220008000100 */
[----:B------:R0:W0:Y:S01]  /*02c0*/  SYNCS.EXCH.64 URZ, [UR8+0x10], UR4 ;  /* 0x00001004083f75b2 */ /* 0x0000220008000100 */
        /* <DEDUP_REMOVED lines=31> */
[----:B-1234-:R-:W-:Y:S01]  /*04c0*/  NOP ;  /* 0x0000000000007918 */ /* 0x01efe20000000000 */
.L_x_3:
[----:B0-----:R-:W-:Y:S05]  /*04d0*/  BSYNC B0 ;  /* 0x0000000000007941 */ /* 0x001fea0003800000 */
.L_x_2:
[----:B------:R-:W0:Y:S01]  /*04e0*/  SHFL.IDX PT, R13, R2, RZ, 0x1f ;  /* 0x00001fff020d7589 */ /* 0x000e2200000e0000 */
[----:B------:R-:W1:Y:S01]  /*04f0*/  S2UR UR12, SR_CTAID.X ;  /* 0x00000000000c79c3 */ /* 0x000e620000002500 */
[----:B------:R-:W-:Y:S02]  /*0500*/  LOP3.LUT R3, R3, 0xffffff80, RZ, 0xc0, !PT ;  /* 0xffffff8003037812 */ /* 0x000fe400078ec0ff */
[----:B------:R-:W-:Y:S01]  /*0510*/  ELECT P0, URZ, PT ;  /* 0x00000000003f782f */ /* 0x000fe20003800000 */
[----:B------:R2:W3:Y:S01]  /*0520*/  SHFL.IDX PT, R12, R2, RZ, 0x1f ;  /* 0x00001fff020c7589 */ /* 0x0004e200000e0000 */
[----:B------:R-:W-:Y:S01]  /*0530*/  ELECT P1, URZ, PT ;  /* 0x00000000003f782f */ /* 0x000fe20003820000 */
[----:B------:R-:W-:Y:S01]  /*0540*/  NOP ;  /* 0x0000000000007918 */ /* 0x000fe20000000000 */
[----:B------:R-:W-:Y:S01]  /*0550*/  IMAD.IADD R3, R4, 0x1, -R3 ;  /* 0x0000000104037824 */ /* 0x000fe200078e0a03 */
[----:B------:R-:W4:Y:S01]  /*0560*/  S2R R6, SR_CTAID.Y ;  /* 0x0000000000067919 */ /* 0x000f220000002600 */
[----:B------:R-:W-:Y:S01]  /*0570*/  ULDC UR4, c[0x0][0x150] ;  /* 0x0000540000047ab9 */ /* 0x000fe20000000800 */
[----:B------:R-:W5:Y:S01]  /*0580*/  LDC R14, c[0x0][0x144] ;  /* 0x00005100ff0e7b82 */ /* 0x000f620000000800 */
[----:B------:R-:W-:Y:S01]  /*0590*/  UMOV UR11, 0x80 ;  /* 0x00000080000b7882 */ /* 0x000fe20000000000 */
[----:B------:R-:W-:Y:S01]  /*05a0*/  SHF.R.S32.HI R0, RZ, 0x1f, R3 ;  /* 0x0000001fff007819 */ /* 0x000fe20000011403 */
[----:B------:R-:W-:Y:S01]  /*05b0*/  NOP ;  /* 0x0000000000007918 */ /* 0x000fe20000000000 */
[C---:B------:R-:W-:Y:S01]  /*05c0*/  VIADD R35, R10.reuse, 0xffffffff ;  /* 0xffffffff0a237836 */ /* 0x040fe20000000000 */
[----:B------:R-:W-:Y:S01]  /*05d0*/  ISETP.NE.AND P4, PT, R10, RZ, PT ;  /* 0x000000ff0a00720c */ /* 0x000fe20003f85270 */
[----:B------:R-:W-:Y:S01]  /*05e0*/  IMAD.MOV.U32 R89, RZ, RZ, 0x1 ;  /* 0x00000001ff597424 */ /* 0x000fe200078e00ff */
[----:B------:R-:W-:Y:S01]  /*05f0*/  LEA.HI R9, R0, R3, RZ, 0x3 ;  /* 0x0000000300097211 */ /* 0x000fe200078f18ff */
[----:B------:R-:W5:Y:S01]  /*0600*/  LDC R15, c[0x0][0x140] ;  /* 0x00005000ff0f7b82 */ /* 0x000f620000000800 */
[----:B------:R-:W-:-:S02]  /*0610*/  ISETP.GE.U32.AND P6, PT, R35, 0x2, PT ;  /* 0x000000022300780c */ /* 0x000fc40003fc6070 */
[--C-:B------:R-:W-:Y:S02]  /*0620*/  SHF.R.S32.HI R11, RZ, 0x3, R9.reuse ;  /* 0x00000003ff0b7819 */ /* 0x100fe40000011409 */
[----:B--2---:R-:W-:Y:S02]  /*0630*/  SHF.R.S32.HI R2, RZ, 0x1f, R9 ;  /* 0x0000001fff027819 */ /* 0x004fe40000011409 */
[----:B------:R-:W-:Y:S01]  /*0640*/  SHF.R.S32.HI R9, RZ, 0x1f, R8 ;  /* 0x0000001fff097819 */ /* 0x000fe20000011408 */
[----:B------:R-:W2:Y:S01]  /*0650*/  LDC R25, c[0x0][0x148] ;  /* 0x00005200ff197b82 */ /* 0x000ea20000000800 */
[----:B0-----:R-:W-:Y:S02]  /*0660*/  ISETP.NE.OR P0, PT, R13, RZ, !P0 ;  /* 0x000000ff0d00720c */ /* 0x001fe40004705670 */
[----:B-1----:R-:W-:Y:S02]  /*0670*/  I2FP.F32.U32 R13, UR12 ;  /* 0x0000000c000d7c45 */ /* 0x002fe40008201000 */
[----:B------:R-:W-:-:S02]  /*0680*/  LEA.HI R2, R2, R11, RZ, 0x2 ;  /* 0x0000000b02027211 */ /* 0x000fc400078f10ff */
[----:B------:R-:W-:Y:S01]  /*0690*/  LEA.HI R9, R9, R8, RZ, 0x2 ;  /* 0x0000000809097211 */ /* 0x000fe200078f10ff */
[----:B------:R-:W-:Y:S01]  /*06a0*/  FMUL R13, R13, UR4 ;  /* 0x000000040d0d7c20 */ /* 0x000fe20008400000 */
[----:B---3--:R-:W-:Y:S01]  /*06b0*/  ISETP.NE.OR P1, PT, R12, RZ, !P1 ;  /* 0x000000ff0c00720c */ /* 0x008fe20004f25670 */
[----:B------:R-:W-:Y:S01]  /*06c0*/  ULDC UR4, c[0x0][0x154] ;  /* 0x0000550000047ab9 */ /* 0x000fe20000000800 */
[----:B------:R-:W-:Y:S02]  /*06d0*/  LOP3.LUT R12, R2, 0xfffffffc, RZ, 0xc0, !PT ;  /* 0xfffffffc020c7812 */ /* 0x000fe400078ec0ff */
[----:B------:R-:W-:Y:S01]  /*06e0*/  LOP3.LUT R9, R9, 0x3ffffffc, RZ, 0xc0, !PT ;  /* 0x3ffffffc09097812 */ /* 0x000fe200078ec0ff */
[----:B------:R-:W0:Y:S01]  /*06f0*/  F2I.U32.TRUNC.NTZ R13, R13 ;  /* 0x0000000d000d7305 */ /* 0x000e22000020f000 */
[----:B------:R-:W-:Y:S01]  /*0700*/  SHF.R.S32.HI R2, RZ, 0x1f, R5 ;  /* 0x0000001fff027819 */ /* 0x000fe20000011405 */
[----:B------:R-:W-:Y:S01]  /*0710*/  IMAD.IADD R12, R11, 0x1, -R12 ;  /* 0x000000010b0c7824 */ /* 0x000fe200078e0a0c */
[----:B------:R-:W-:Y:S01]  /*0720*/  VOTEU.ALL UP1, P0 ;  /* 0x00000000003f7886 */ /* 0x000fe20000020000 */
[----:B------:R-:W-:Y:S01]  /*0730*/  IMAD.IADD R9, R8, 0x1, -R9 ;  /* 0x0000000108097824 */ /* 0x000fe200078e0a09 */
[----:B------:R-:W-:Y:S01]  /*0740*/  LEA.HI R2, R2, R5, RZ, 0x2 ;  /* 0x0000000502027211 */ /* 0x000fe200078f10ff */
[----:B------:R-:W-:Y:S01]  /*0750*/  VOTEU.ALL UP0, P0 ;  /* 0x00000000003f7886 */ /* 0x000fe20000000000 */
[----:B----4-:R-:W-:Y:S01]  /*0760*/  I2FP.F32.U32 R8, R6 ;  /* 0x0000000600087245 */ /* 0x010fe20000201000 */
[----:B------:R-:W-:Y:S01]  /*0770*/  IMAD R9, R9, 0x4, R12 ;  /* 0x0000000409097824 */ /* 0x000fe200078e020c */
[----:B------:R-:W-:Y:S01]  /*0780*/  LOP3.LUT R2, R2, 0xfffffffc, RZ, 0xc0, !PT ;  /* 0xfffffffc02027812 */ /* 0x000fe200078ec0ff */
[----:B------:R-:W-:Y:S01]  /*0790*/  VOTEU.ALL UP2, P1 ;  /* 0x00000000003f7886 */ /* 0x000fe20000840000 */
[----:B------:R-:W1:Y:S01]  /*07a0*/  @!UP1 S2UR UR7, SR_CgaCtaId ;  /* 0x00000000000799c3 */ /* 0x000e620000008800 */
[----:B------:R-:W-:Y:S01]  /*07b0*/  FMUL R8, R8, UR4 ;  /* 0x0000000408087c20 */ /* 0x000fe20008400000 */
[----:B------:R-:W-:Y:S01]  /*07c0*/  IMAD.SHL.U32 R88, R9, 0x4, RZ ;  /* 0x0000000409587824 */ /* 0x000fe200078e00ff */
[----:B------:R-:W-:Y:S01]  /*07d0*/  UMOV UR4, 0x20 ;  /* 0x0000002000047882 */ /* 0x000fe20000000000 */
[----:B------:R-:W-:Y:S01]  /*07e0*/  IMAD.IADD R5, R5, 0x1, -R2 ;  /* 0x0000000105057824 */ /* 0x000fe200078e0a02 */
[----:B------:R-:W-:Y:S01]  /*07f0*/  LEA.HI R2, R9, R9, RZ, 0x1 ;  /* 0x0000000909027211 */ /* 0x000fe200078f08ff */
[----:B0-----:R-:W-:Y:S01]  /*0800*/  IMAD.MOV R13, RZ, RZ, -R13 ;  /* 0x000000ffff0d7224 */ /* 0x001fe200078e0a0d */
[----:B------:R-:W0:Y:S01]  /*0810*/  F2I.U32.TRUNC.NTZ R8, R8 ;  /* 0x0000000800087305 */ /* 0x000e22000020f000 */
[----:B------:R-:W3:Y:S01]  /*0820*/  @!UP2 S2UR UR10, SR_CgaCtaId ;  /* 0x00000000000aa9c3 */ /* 0x000ee20000008800 */
[----:B------:R-:W-:Y:S01]  /*0830*/  LOP3.LUT R2, R2, 0xfffffffe, RZ, 0xc0, !PT ;  /* 0xfffffffe02027812 */ /* 0x000fe200078ec0ff */
[----:B-----5:R-:W-:Y:S01]  /*0840*/  IMAD R21, R14, R13, UR12 ;  /* 0x0000000c0e157e24 */ /* 0x020fe2000f8e020d */
[----:B------:R-:W-:Y:S01]  /*0850*/  @!UP1 UMOV UR6, 0x400 ;  /* 0x0000040000069882 */ /* 0x000fe20000000000 */
[----:B------:R-:W-:-:S04]  /*0860*/  @!UP1 UIADD3 UR4, -UR4, 0x100000, URZ ;  /* 0x0010000004049890 */ /* 0x000fc8000fffe13f */
[----:B------:R-:W-:Y:S02]  /*0870*/  @!UP1 USHF.L.U32 UR5, UR4, 0xb, URZ ;  /* 0x0000000b04059899 */ /* 0x000fe4000800063f */
[----:B------:R-:W-:Y:S01]  /*0880*/  @!UP1 USHF.L.U32 UR4, UR4, 0x1, URZ ;  /* 0x0000000104049899 */ /* 0x000fe2000800063f */
[C---:B------:R-:W-:Y:S01]  /*0890*/  LOP3.LUT R88, R9.reuse, 0xc, R88, 0x78, !PT ;  /* 0x0000000c09587812 */ /* 0x040fe200078e7858 */
[----:B------:R-:W-:Y:S01]  /*08a0*/  IMAD.IADD R2, R9, 0x1, -R2 ;  /* 0x0000000109027824 */ /* 0x000fe200078e0a02 */
[----:B------:R-:W-:Y:S01]  /*08b0*/  @!UP2 UMOV UR9, 0x400 ;  /* 0x000004000009a882 */ /* 0x000fe20000000000 */
[----:B------:R-:W-:Y:S01]  /*08c0*/  VOTEU.ALL UP3, P1 ;  /* 0x00000000003f7886 */ /* 0x000fe20000860000 */
[----:B------:R-:W-:Y:S01]  /*08d0*/  VOTEU.ALL UP4, P1 ;  /* 0x00000000003f7886 */ /* 0x000fe20000880000 */
[----:B------:R-:W-:Y:S01]  /*08e0*/  VOTEU.ALL UP5, P1 ;  /* 0x00000000003f7886 */ /* 0x000fe200008a0000 */
[----:B------:R-:W-:Y:S01]  /*08f0*/  ISETP.NE.AND P3, PT, R2, R21, PT ;  /* 0x000000150200720c */ /* 0x000fe20003f65270 */
[----:B------:R4:W4:Y:S01]  /*0900*/  SHFL.IDX PT, R14, R7, RZ, 0x1f ;  /* 0x00001fff070e7589 */ /* 0x00092200000e0000 */
[----:B------:R-:W-:Y:S01]  /*0910*/  ISETP.EQ.U32.AND P2, PT, R15, 0x1, PT ;  /* 0x000000010f00780c */ /* 0x000fe20003f42070 */
[----:B0-----:R-:W-:Y:S01]  /*0920*/  IMAD.MOV R20, RZ, RZ, -R8 ;  /* 0x000000ffff147224 */ /* 0x001fe200078e0a08 */
[----:B-1----:R-:W-:-:S02]  /*0930*/  @!UP1 ULEA UR8, UR7, UR6, 0x18 ;  /* 0x0000000607089291 */ /* 0x002fc4000f8ec03f */
[----:B------:R-:W-:-:S04]  /*0940*/  @!UP2 UIADD3 UR6, -UR11, 0x100000, URZ ;  /* 0x001000000b06a890 */ /* 0x000fc8000fffe13f */
[----:B------:R-:W-:Y:S02]  /*0950*/  @!UP2 USHF.L.U32 UR7, UR6, 0xb, URZ ;  /* 0x0000000b0607a899 */ /* 0x000fe4000800063f */
[----:B------:R-:W-:Y:S01]  /*0960*/  @!UP2 USHF.L.U32 UR6, UR6, 0x1, URZ ;  /* 0x000000010606a899 */ /* 0x000fe2000800063f */
[----:B--2---:R-:W-:Y:S01]  /*0970*/  IMAD R9, R25, R20, R6 ;  /* 0x0000001419097224 */ /* 0x004fe200078e0206 */
[----:B------:R-:W-:Y:S01]  /*0980*/  VOTEU.ALL UP1, P0 ;  /* 0x00000000003f7886 */ /* 0x000fe20000020000 */
[----:B------:R-:W-:Y:S01]  /*0990*/  LOP3.LUT P0, RZ, R3, 0x7, RZ, 0xc0, !PT ;  /* 0x0000000703ff7812 */ /* 0x000fe2000780c0ff */
[----:B---3--:R-:W-:Y:S01]  /*09a0*/  @!UP2 ULEA UR9, UR10, UR9, 0x18 ;  /* 0x000000090a09a291 */ /* 0x008fe2000f8ec03f */
[----:B------:R-:W-:Y:S01]  /*09b0*/  @P3 LEA.HI R2, R88, R88, RZ, 0x1 ;  /* 0x0000005858023211 */ /* 0x000fe200078f08ff */
[----:B------:R-:W-:Y:S01]  /*09c0*/  VOTEU.ALL UP2, P1 ;  /* 0x00000000003f7886 */ /* 0x000fe20000840000 */
[----:B------:R-:W-:Y:S01]  /*09d0*/  ISETP.NE.AND P1, PT, R5, 0x3, PT ;  /* 0x000000030500780c */ /* 0x000fe20003f25270 */
[----:B------:R-:W0:Y:S02]  /*09e0*/  FENCE.VIEW.ASYNC.S ;  /* 0x00000000000073c6 */ /* 0x000e240000000000 */
[----:B0-----:R0:W1:Y:S01]  /*09f0*/  @!UP0 SYNCS.EXCH.64 URZ, [UR8+0x150], UR4 ;  /* 0x00015004083f85b2 */ /* 0x0010620008000100 */
[----:B------:R-:W-:-:S02]  /*0a00*/  @P3 SHF.R.S32.HI R2, RZ, 0x1, R2 ;  /* 0x00000001ff023819 */ /* 0x000fc40000011402 */
[----:B------:R-:W-:Y:S02]  /*0a10*/  ISETP.EQ.OR P1, PT, R5, RZ, !P1 ;  /* 0x000000ff0500720c */ /* 0x000fe40004f22670 */
[----:B------:R-:W-:Y:S02]  /*0a20*/  @P3 ISETP.NE.AND P5, PT, R2, R9, PT ;  /* 0x000000090200320c */ /* 0x000fe40003fa5270 */
[----:B------:R-:W-:Y:S02]  /*0a30*/  ISETP.LT.U32.AND P0, PT, R88, 0x2, !P0 ;  /* 0x000000025800780c */ /* 0x000fe40004701070 */
[----:B------:R-:W-:Y:S02]  /*0a40*/  ISETP.EQ.AND P1, PT, R10, RZ, P1 ;  /* 0x000000ff0a00720c */ /* 0x000fe40000f22270 */
[----:B------:R-:W-:Y:S02]  /*0a50*/  SEL R2, RZ, 0x1, !P0 ;  /* 0x00000001ff027807 */ /* 0x000fe40004000000 */
[----:B------:R-:W-:-:S02]  /*0a60*/  @P3 SEL R89, RZ, 0x1, P5 ;  /* 0x00000001ff593807 */ /* 0x000fc40002800000 */
[----:B------:R-:W-:Y:S01]  /*0a70*/  SEL R16, RZ, 0x1, !P1 ;  /* 0x00000001ff107807 */ /* 0x000fe20004800000 */
[----:B------:R0:W2:Y:S01]  /*0a80*/  @!UP1 SYNCS.EXCH.64 URZ, [UR8+0x158], UR4 ;  /* 0x00015804083f95b2 */ /* 0x0000a20008000100 */
[----:B------:R-:W-:Y:S01]  /*0a90*/  NOP ;  /* 0x0000000000007918 */ /* 0x000fe20000000000 */
[----:B------:R-:W-:Y:S02]  /*0aa0*/  LOP3.LUT R89, R89, R2, RZ, 0xc0, !PT ;  /* 0x0000000259597212 */ /* 0x000fe400078ec0ff */
[----:B------:R-:W-:Y:S01]  /*0ab0*/  SEL R16, R16, 0x2, P6 ;  /* 0x0000000210107807 */ /* 0x000fe20003000000 */
[----:B------:R0:W3:Y:S01]  /*0ac0*/  @!UP2 SYNCS.EXCH.64 URZ, [UR9+0x130], UR6 ;  /* 0x00013006093fa5b2 */ /* 0x0000e20008000100 */
[----:B------:R0:W0:Y:S01]  /*0ad0*/  @!UP3 SYNCS.EXCH.64 URZ, [UR9+0x138], UR6 ;  /* 0x00013806093fb5b2 */ /* 0x0000220008000100 */
[----:B------:R0:W0:Y:S01]  /*0ae0*/  @!UP4 SYNCS.EXCH.64 URZ, [UR9+0x140], UR6 ;  /* 0x00014006093fc5b2 */ /* 0x0000220008000100 */
[----:B------:R0:W0:Y:S01]  /*0af0*/  @!UP5 SYNCS.EXCH.64 URZ, [UR9+0x148], UR6 ;  /* 0x00014806093fd5b2 */ /* 0x0000220008000100 */
[----:B------:R-:W-:Y:S01]  /*0b00*/  NOP ;  /* 0x0000000000007918 */ /* 0x000fe20000000000 */
[----:B-1--4-:R-:W-:Y:S05]  /*0b10*/  @!P2 BRA `(.L_x_4) ;  /* 0x000000000008a947 */ /* 0x012fea0003800000 */
[----:B0-23--:R-:W-:Y:S01]  /*0b20*/  UCGABAR_ARV ;  /* 0x00000000000079c7 */ /* 0x00dfe20008000000 */
[----:B------:R-:W-:Y:S05]  /*0b30*/  BRA `(.L_x_5) ;  /* 0x0000000000047947 */ /* 0x000fea0003800000 */
.L_x_4:
[----:B0-23--:R-:W-:Y:S01]  /*0b40*/  NOP ;  /* 0x0000000000007918 */ /* 0x00dfe20000000000 */
.L_x_5:
[----:B------:R-:W-:Y:S01]  /*0b50*/  ULDC.64 UR4, c[0x0][0x598] ;  /* 0x0001660000047ab9 */ /* 0x000fe20000000a00 */
[----:B------:R-:W-:Y:S01]  /*0b60*/  ULDC.64 UR36, c[0x0][0x208] ;  /* 0x0000820000247ab9 */ /* 0x000fe20000000a00 */
[----:B------:R-:W-:-:S04]  /*0b70*/  ISETP.NE.U32.AND P0, PT, RZ, UR4, PT ;  /* 0x00000004ff007c0c */ /* 0x000fc8000bf05070 */
[----:B------:R-:W-:-:S13]  /*0b80*/  ISETP.NE.AND.EX P0, PT, RZ, UR5, PT, P0 ;  /* 0x00000005ff007c0c */ /* 0x000fda000bf05300 */
[----:B------:R-:W-:Y:S05]  /*0b90*/  @!P0 BRA `(.L_x_6) ;  /* 0x00000000001c8947 */ /* 0x000fea0003800000 */
[----:B------:R-:W0:Y:S02]  /*0ba0*/  LDC.64 R8, c[0x0][0x598] ;  /* 0x00016600ff087b82 */ /* 0x000e240000000a00 */
[----:B0-----:R-:W2:Y:S02]  /*0bb0*/  LDG.E.64 R8, desc[UR36][R8.64] ;  /* 0x0000002408087981 */ /* 0x001ea4000c1e1b00 */
[----:B--2---:R-:W-:-:S04]  /*0bc0*/  ISETP.NE.U32.AND P0, PT, R8, RZ, PT ;  /* 0x000000ff0800720c */ /* 0x004fc80003f05070 */
[----:B------:R-:W-:-:S13]  /*0bd0*/  ISETP.NE.AND.EX P0, PT, R9, RZ, PT, P0 ;  /* 0x000000ff0900720c */ /* 0x000fda0003f05300 */
[----:B------:R-:W-:Y:S05]  /*0be0*/  @!P0 BRA `(.L_x_6) ;  /* 0x0000000000088947 */ /* 0x000fea0003800000 */
[----:B------:R0:W5:Y:S01]  /*0bf0*/  LD.E R90, desc[UR36][R8.64] ;  /* 0x00000024085a7980 */ /* 0x000162000c101900 */
[----:B------:R-:W-:Y:S05]  /*0c00*/  BRA `(.L_x_7) ;  /* 0x0000000000247947 */ /* 0x000fea0003800000 */
.L_x_6:
[----:B------:R-:W-:Y:S02]  /*0c10*/  ULDC.64 UR4, c[0x0][0x588] ;  /* 0x0001620000047ab9 */ /* 0x000fe40000000a00 */
[----:B------:R-:W-:-:S04]  /*0c20*/  ISETP.NE.U32.AND P0, PT, RZ, UR4, PT ;  /* 0x00000004ff007c0c */ /* 0x000fc8000bf05070 */
[----:B------:R-:W-:-:S13]  /*0c30*/  ISETP.NE.AND.EX P0, PT, RZ, UR5, PT, P0 ;  /* 0x00000005ff007c0c */ /* 0x000fda000bf05300 */
[----:B------:R-:W-:Y:S05]  /*0c40*/  @!P0 BRA `(.L_x_8) ;  /* 0x00000000000c8947 */ /* 0x000fea0003800000 */
[----:B------:R-:W0:Y:S02]  /*0c50*/  LDC.64 R90, c[0x0][0x588] ;  /* 0x00016200ff5a7b82 */ /* 0x000e240000000a00 */
[----:B0-----:R1:W5:Y:S01]  /*0c60*/  LDG.E R90, desc[UR36][R90.64] ;  /* 0x000000245a5a7981 */ /* 0x001362000c1e1900 */
[----:B------:R-:W-:Y:S05]  /*0c70*/  BRA `(.L_x_7) ;  /* 0x0000000000087947 */ /* 0x000fea0003800000 */
.L_x_8:
[----:B------:R-:W-:Y:S02]  /*0c80*/  ULDC UR4, c[0x0][0x580] ;  /* 0x0001600000047ab9 */ /* 0x000fe40000000800 */
[----:B------:R-:W-:-:S07]  /*0c90*/  IMAD.U32 R90, RZ, RZ, UR4 ;  /* 0x00000004ff5a7e24 */ /* 0x000fce000f8e00ff */
.L_x_7:
[----:B------:R-:W-:Y:S02]  /*0ca0*/  ULDC.64 UR4, c[0x0][0x5a0] ;  /* 0x0001680000047ab9 */ /* 0x000fe40000000a00 */
[----:B------:R-:W-:-:S04]  /*0cb0*/  ISETP.NE.U32.AND P0, PT, RZ, UR4, PT ;  /* 0x00000004ff007c0c */ /* 0x000fc8000bf05070 */
[----:B------:R-:W-:-:S13]  /*0cc0*/  ISETP.NE.AND.EX P0, PT, RZ, UR5, PT, P0 ;  /* 0x00000005ff007c0c */ /* 0x000fda000bf05300 */
[----:B------:R-:W-:Y:S05]  /*0cd0*/  @!P0 BRA `(.L_x_9) ;  /* 0x00000000001c8947 */ /* 0x000fea0003800000 */
[----:B0-----:R-:W0:Y:S02]  /*0ce0*/  LDC.64 R8, c[0x0][0x5a0] ;  /* 0x00016800ff087b82 */ /* 0x001e240000000a00 */
[----:B0-----:R-:W2:Y:S02]  /*0cf0*/  LDG.E.64 R8, desc[UR36][R8.64] ;  /* 0x0000002408087981 */ /* 0x001ea4000c1e1b00 */
[----:B--2---:R-:W-:-:S04]  /*0d00*/  ISETP.NE.U32.AND P0, PT, R8, RZ, PT ;  /* 0x000000ff0800720c */ /* 0x004fc80003f05070 */
[----:B------:R-:W-:-:S13]  /*0d10*/  ISETP.NE.AND.EX P0, PT, R9, RZ, PT, P0 ;  /* 0x000000ff0900720c */ /* 0x000fda0003f05300 */
[----:B------:R-:W-:Y:S05]  /*0d20*/  @!P0 BRA `(.L_x_9) ;  /* 0x0000000000088947 */ /* 0x000fea0003800000 */
[----:B-1----:R0:W5:Y:S01]  /*0d30*/  LD.E R91, desc[UR36][R8.64] ;  /* 0x00000024085b7980 */ /* 0x002162000c101900 */
[----:B------:R-:W-:Y:S05]  /*0d40*/  BRA `(.L_x_10) ;  /* 0x0000000000247947 */ /* 0x000fea0003800000 */
.L_x_9:
[----:B------:R-:W-:Y:S02]  /*0d50*/  ULDC.64 UR4, c[0x0][0x590] ;  /* 0x0001640000047ab9 */ /* 0x000fe40000000a00 */
[----:B------:R-:W-:-:S04]  /*0d60*/  ISETP.NE.U32.AND P0, PT, RZ, UR4, PT ;  /* 0x00000004ff007c0c */ /* 0x000fc8000bf05070 */
[----:B------:R-:W-:-:S13]  /*0d70*/  ISETP.NE.AND.EX P0, PT, RZ, UR5, PT, P0 ;  /* 0x00000005ff007c0c */ /* 0x000fda000bf05300 */
[----:B------:R-:W-:Y:S05]  /*0d80*/  @!P0 BRA `(.L_x_11) ;  /* 0x00000000000c8947 */ /* 0x000fea0003800000 */
[----:B0-----:R-:W1:Y:S02]  /*0d90*/  LDC.64 R8, c[0x0][0x590] ;  /* 0x00016400ff087b82 */ /* 0x001e640000000a00 */
[----:B-1----:R1:W5:Y:S01]  /*0da0*/  LDG.E R91, desc[UR36][R8.64] ;  /* 0x00000024085b7981 */ /* 0x002362000c1e1900 */
[----:B------:R-:W-:Y:S05]  /*0db0*/  BRA `(.L_x_10) ;  /* 0x0000000000087947 */ /* 0x000fea0003800000 */
.L_x_11:
[----:B------:R-:W-:Y:S02]  /*0dc0*/  ULDC UR4, c[0x0][0x584] ;  /* 0x0001610000047ab9 */ /* 0x000fe40000000800 */
[----:B-1----:R-:W-:-:S07]  /*0dd0*/  IMAD.U32 R91, RZ, RZ, UR4 ;  /* 0x00000004ff5b7e24 */ /* 0x002fce000f8e00ff */
.L_x_10:
[----:B------:R-:W2:Y:S01]  /*0de0*/  LDC R2, c[0x0][0x65c] ;  /* 0x00019700ff027b82 */ /* 0x000ea20000000800 */
[----:B------:R-:W-:Y:S01]  /*0df0*/  ULDC UR6, c[0x0][0x28c] ;  /* 0x0000a30000067ab9 */ /* 0x000fe20000000800 */
[----:B------:R-:W-:Y:S01]  /*0e00*/  ISETP.NE.AND P0, PT, R10, 0x2, PT ;  /* 0x000000020a00780c */ /* 0x000fe20003f05270 */
[----:B------:R-:W-:Y:S01]  /*0e10*/  UIADD3 UR6, UR6, 0x1f, URZ ;  /* 0x0000001f06067890 */ /* 0x000fe2000fffe03f */
[----:B01----:R-:W-:Y:S01]  /*0e20*/  IMAD.U32 R8, RZ, RZ, UR12 ;  /* 0x0000000cff087e24 */ /* 0x003fe2000f8e00ff */
[----:B------:R-:W-:Y:S01]  /*0e30*/  UMOV UR38, URZ ;  /* 0x0000003f00267c82 */ /* 0x000fe20008000000 */
[----:B------:R-:W-:Y:S01]  /*0e40*/  IMAD.MOV.U32 R9, RZ, RZ, RZ ;  /* 0x000000ffff097224 */ /* 0x000fe200078e00ff */
[----:B------:R-:W-:Y:S01]  /*0e50*/  USHF.R.S32.HI UR7, URZ, 0x1f, UR6 ;  /* 0x0000001f3f077899 */ /* 0x000fe20008011406 */
[----:B------:R-:W-:Y:S01]  /*0e60*/  UMOV UR39, URZ ;  /* 0x0000003f00277c82 */ /* 0x000fe20008000000 */
[----:B------:R-:W-:Y:S02]  /*0e70*/  ULDC.64 UR8, c[0x0][0x650] ;  /* 0x0001940000087ab9 */ /* 0x000fe40000000a00 */
[----:B------:R-:W-:-:S04]  /*0e80*/  ULEA.HI UR7, UR7, UR6, URZ, 0x5 ;  /* 0x0000000607077291 */ /* 0x000fc8000f8f283f */
[----:B------:R-:W-:Y:S01]  /*0e90*/  USHF.R.S32.HI UR40, URZ, 0x5, UR7 ;  /* 0x000000053f287899 */ /* 0x000fe20008011407 */
[----:B--2---:R-:W-:-:S13]  /*0ea0*/  ISETP.NE.AND P1, PT, R2, 0x1, PT ;  /* 0x000000010200780c */ /* 0x004fda0003f25270 */
[----:B------:R-:W0:Y:S01]  /*0eb0*/  @P1 LDC R19, c[0x0][0x10] ;  /* 0x00000400ff131b82 */ /* 0x000e220000000800 */
[----:B------:R-:W-:Y:S02]  /*0ec0*/  @P1 IMAD.MOV.U32 R7, RZ, RZ, RZ ;  /* 0x000000ffff071224 */ /* 0x000fe400078e00ff */
[----:B------:R-:W-:-:S05]  /*0ed0*/  @P1 IMAD.MOV.U32 R17, RZ, RZ, RZ ;  /* 0x000000ffff111224 */ /* 0x000fca00078e00ff */
[----:B------:R-:W1:Y:S01]  /*0ee0*/  @!P1 LDC R11, c[0x0][0xc] ;  /* 0x00000300ff0b9b82 */ /* 0x000e620000000800 */
[----:B------:R-:W-:Y:S01]  /*0ef0*/  ULDC UR4, c[0x0][0xc] ;  /* 0x0000030000047ab9 */ /* 0x000fe20000000800 */
[----:B------:R-:W-:Y:S02]  /*0f00*/  ULDC UR5, c[0x0][0x10] ;  /* 0x0000040000057ab9 */ /* 0x000fe40000000800 */
[----:B------:R-:W-:-:S04]  /*0f10*/  UIMAD.WIDE.U32 UR4, UR4, UR5, URZ ;  /* 0x00000005040472a5 */ /* 0x000fc8000f8e003f */
[----:B------:R-:W2:Y:S01]  /*0f20*/  LDC R2, c[0x0][0x14] ;  /* 0x00000500ff027b82 */ /* 0x000ea20000000800 */
[----:B0-----:R-:W-:-:S04]  /*0f30*/  @P1 IMAD.WIDE.U32 R18, R19, UR12, R6 ;  /* 0x0000000c13121c25 */ /* 0x001fc8000f8e0006 */
[----:B------:R-:W-:Y:S02]  /*0f40*/  @P1 IMAD.IADD R17, R19, 0x1, R17 ;  /* 0x0000000113111824 */ /* 0x000fe400078e0211 */
[----:B-1----:R-:W-:-:S04]  /*0f50*/  @!P1 IMAD.WIDE.U32 R8, R6, R11, R8 ;  /* 0x0000000b06089225 */ /* 0x002fc800078e0008 */
[----:B------:R-:W-:Y:S02]  /*0f60*/  @!P1 IMAD.MOV.U32 R18, RZ, RZ, R8 ;  /* 0x000000ffff129224 */ /* 0x000fe400078e0008 */
[----:B------:R-:W-:Y:S02]  /*0f70*/  @!P1 IMAD.MOV.U32 R17, RZ, RZ, R9 ;  /* 0x000000ffff119224 */ /* 0x000fe400078e0009 */
[----:B--2---:R-:W-:-:S04]  /*0f80*/  IMAD.WIDE.U32 R12, R2, UR4, RZ ;  /* 0x00000004020c7c25 */ /* 0x004fc8000f8e00ff */
[----:B------:R-:W-:Y:S01]  /*0f90*/  IMAD R23, R2, UR5, RZ ;  /* 0x0000000502177c24 */ /* 0x000fe2000f8e02ff */
[----:B------:R0:W-:Y:S03]  /*0fa0*/  STL.64 [R1], R12 ;  /* 0x0000000c01007387 */ /* 0x0001e60000100a00 */
[----:B------:R-:W-:Y:S01]  /*0fb0*/  IMAD.IADD R23, R13, 0x1, R23 ;  /* 0x000000010d177824 */ /* 0x000fe200078e0217 */
[----:B------:R-:W-:Y:S06]  /*0fc0*/  @P0 BRA `(.L_x_12) ;  /* 0x0000000000200947 */ /* 0x000fec0003800000 */
[----:B------:R-:W-:Y:S01]  /*0fd0*/  UISETP.GE.U32.AND UP0, UPT, UR40, 0x12, UPT ;  /* 0x000000122800788c */ /* 0x000fe2000bf06070 */
[----:B------:R-:W-:Y:S01]  /*0fe0*/  IADD3 R18, P0, R18, R12, RZ ;  /* 0x0000000c12127210 */ /* 0x000fe20007f1e0ff */
[----:B------:R-:W-:Y:S01]  /*0ff0*/  UIMAD.WIDE.U32 UR4, UR40, 0x38e38e39, URZ ;  /* 0x38e38e39280478a5 */ /* 0x000fe2000f8e003f */
[----:B------:R-:W-:-:S03]  /*1000*/  UMOV UR39, URZ ;  /* 0x0000003f00277c82 */ /* 0x000fc60008000000 */
[----:B------:R-:W-:Y:S01]  /*1010*/  USHF.R.U32.HI UR4, URZ, 0x2, UR5 ;  /* 0x000000023f047899 */ /* 0x000fe20008011605 */
[----:B------:R-:W-:-:S03]  /*1020*/  IMAD.X R17, R23, 0x1, R17, P0 ;  /* 0x0000000117117824 */ /* 0x000fc600000e0611 */
[----:B------:R-:W-:Y:S02]  /*1030*/  UIMAD UR38, UR4, -0x12, UR40 ;  /* 0xffffffee042678a4 */ /* 0x000fe4000f8e0228 */
[----:B------:R-:W-:-:S12]  /*1040*/  @UP0 ULOP3.LUT UR39, UR4, 0x1, URZ, 0xc0, !UPT ;  /* 0x0000000104270892 */ /* 0x000fd8000f8ec03f */
.L_x_12:
[----:B------:R-:W-:Y:S01]  /*1050*/  ISETP.GE.U32.AND P0, PT, R18, UR8, PT ;  /* 0x0000000812007c0c */ /* 0x000fe2000bf06070 */
[----:B------:R-:W-:Y:S01]  /*1060*/  IMAD.MOV.U32 R19, RZ, RZ, -0x1 ;  /* 0xffffffffff137424 */ /* 0x000fe200078e00ff */
[----:B------:R-:W-:Y:S01]  /*1070*/  PRMT R8, RZ, 0x7610, R8 ;  /* 0x00007610ff087816 */ /* 0x000fe20000000008 */
[----:B------:R-:W-:Y:S01]  /*1080*/  IMAD.MOV.U32 R22, RZ, RZ, -0x1 ;  /* 0xffffffffff167424 */ /* 0x000fe200078e00ff */
[----:B------:R-:W-:Y:S01]  /*1090*/  ISETP.GE.U32.AND.EX P0, PT, R17, UR9, PT, P0 ;  /* 0x0000000911007c0c */ /* 0x000fe2000bf06100 */
[----:B------:R-:W-:-:S12]  /*10a0*/  IMAD.MOV.U32 R2, RZ, RZ, -0x1 ;  /* 0xffffffffff027424 */ /* 0x000fd800078e00ff */
[----:B------:R-:W-:Y:S05]  /*10b0*/  @P0 BRA `(.L_x_13) ;  /* 0x00000004002c0947 */ /* 0x000fea0003800000 */
[----:B------:R-:W1:Y:S01]  /*10c0*/  LDC.64 R26, c[0x0][0x628] ;  /* 0x00018a00ff1a7b82 */ /* 0x000e620000000a00 */
[----:B------:R-:W-:Y:S02]  /*10d0*/  IMAD.MOV.U32 R8, RZ, RZ, R18 ;  /* 0x000000ffff087224 */ /* 0x000fe400078e0012 */
[----:B------:R-:W-:-:S05]  /*10e0*/  IMAD.MOV.U32 R9, RZ, RZ, R17 ;  /* 0x000000ffff097224 */ /* 0x000fca00078e0011 */
[----:B------:R-:W2:Y:S08]  /*10f0*/  LDC R2, c[0x0][0x630] ;  /* 0x00018c00ff027b82 */ /* 0x000eb00000000800 */
[----:B------:R-:W3:Y:S01]  /*1100*/  LDC.64 R28, c[0x0][0x620] ;  /* 0x00018800ff1c7b82 */ /* 0x000ee20000000a00 */
[----:B-1----:R-:W-:-:S04]  /*1110*/  ISETP.NE.U32.AND P0, PT, R26, RZ, PT ;  /* 0x000000ff1a00720c */ /* 0x002fc80003f05070 */
[----:B------:R-:W-:-:S13]  /*1120*/  ISETP.NE.AND.EX P0, PT, R27, RZ, PT, P0 ;  /* 0x000000ff1b00720c */ /* 0x000fda0003f05300 */
[----:B--23--:R-:W-:Y:S05]  /*1130*/  @!P0 BRA `(.L_x_14) ;  /* 0x0000000000288947 */ /* 0x00cfea0003800000 */
[----:B0-----:R-:W0:Y:S02]  /*1140*/  LDC R13, c[0x0][0x634] ;  /* 0x00018d00ff0d7b82 */ /* 0x001e240000000800 */
[----:B0-----:R-:W-:-:S05]  /*1150*/  IADD3 R13, P0, R18, R13, RZ ;  /* 0x0000000d120d7210 */ /* 0x001fca0007f1e0ff */
[----:B------:R-:W-:-:S04]  /*1160*/  IMAD.X R15, RZ, RZ, R17, P0 ;  /* 0x000000ffff0f7224 */ /* 0x000fc800000e0611 */
[----:B------:R-:W-:-:S04]  /*1170*/  IMAD.WIDE.U32 R8, R15, R26, RZ ;  /* 0x0000001a0f087225 */ /* 0x000fc800078e00ff */
[----:B------:R-:W-:-:S04]  /*1180*/  IMAD.WIDE.U32 R10, P0, R13, R27, R8 ;  /* 0x0000001b0d0a7225 */ /* 0x000fc80007800008 */
[----:B------:R-:W-:-:S04]  /*1190*/  IMAD.WIDE.U32 R8, R13, R26, RZ ;  /* 0x0000001a0d087225 */ /* 0x000fc800078e00ff */
[----:B------:R-:W-:Y:S01]  /*11a0*/  IMAD.X R13, RZ, RZ, RZ, P0 ;  /* 0x000000ffff0d7224 */ /* 0x000fe200000e06ff */
[----:B------:R-:W-:Y:S01]  /*11b0*/  IADD3 RZ, P0, R9, R10, RZ ;  /* 0x0000000a09ff7210 */ /* 0x000fe20007f1e0ff */
[----:B------:R-:W-:-:S04]  /*11c0*/  IMAD.MOV.U32 R12, RZ, RZ, R11 ;  /* 0x000000ffff0c7224 */ /* 0x000fc800078e000b */
[----:B------:R-:W-:-:S08]  /*11d0*/  IMAD.WIDE.U32.X R8, R15, R27, R12, P0 ;  /* 0x0000001b0f087225 */ /* 0x000fd000000e040c */
.L_x_14:
[----:B------:R-:W1:Y:S01]  /*11e0*/  LDC.64 R32, c[0x0][0x640] ;  /* 0x00019000ff207b82 */ /* 0x000e620000000a00 */
[-C--:B------:R-:W-:Y:S01]  /*11f0*/  SHF.R.U64 R30, R8, R2.reuse, R9 ;  /* 0x00000002081e7219 */ /* 0x080fe20000001209 */
[----:B------:R-:W-:Y:S01]  /*1200*/  IMAD.MOV.U32 R19, RZ, RZ, R17 ;  /* 0x000000ffff137224 */ /* 0x000fe200078e0011 */
[----:B------:R-:W-:Y:S01]  /*1210*/  SHF.R.U32.HI R2, RZ, R2, R9 ;  /* 0x00000002ff027219 */ /* 0x000fe20000011609 */
[----:B------:R-:W-:Y:S01]  /*1220*/  IMAD.MOV.U32 R26, RZ, RZ, 0x1 ;  /* 0x00000001ff1a7424 */ /* 0x000fe200078e00ff */
[----:B------:R-:W-:-:S03]  /*1230*/  IADD3 R11, P0, RZ, -R30, RZ ;  /* 0x8000001eff0b7210 */ /* 0x000fc60007f1e0ff */
[----:B------:R-:W2:Y:S02]  /*1240*/  LDC R10, c[0x0][0x618] ;  /* 0x00018600ff0a7b82 */ /* 0x000ea40000000800 */
[----:B------:R-:W-:-:S04]  /*1250*/  IMAD.X R9, RZ, RZ, ~R2, P0 ;  /* 0x000000ffff097224 */ /* 0x000fc800000e0e02 */
[-C--:B------:R-:W-:Y:S02]  /*1260*/  IMAD R2, R9, R28.reuse, RZ ;  /* 0x0000001c09027224 */ /* 0x080fe400078e02ff */
[----:B0-----:R-:W0:Y:S01]  /*1270*/  LDC R13, c[0x0][0x608] ;  /* 0x00018200ff0d7b82 */ /* 0x001e220000000800 */
[----:B------:R-:W-:-:S04]  /*1280*/  IMAD.WIDE.U32 R8, R11, R28, R18 ;  /* 0x0000001c0b087225 */ /* 0x000fc800078e0012 */
[----:B------:R-:W-:Y:S02]  /*1290*/  IMAD R11, R11, R29, R2 ;  /* 0x0000001d0b0b7224 */ /* 0x000fe400078e0202 */
[----:B------:R-:W-:Y:S01]  /*12a0*/  IMAD.MOV.U32 R2, RZ, RZ, -0x1 ;  /* 0xffffffffff027424 */ /* 0x000fe200078e00ff */
[----:B------:R-:W3:Y:S01]  /*12b0*/  LDC R31, c[0x0][0x658] ;  /* 0x00019600ff1f7b82 */ /* 0x000ee20000000800 */
[----:B------:R-:W-:Y:S01]  /*12c0*/  IMAD.IADD R9, R9, 0x1, R11 ;  /* 0x0000000109097824 */ /* 0x000fe200078e020b */
[----:B-1----:R-:W-:-:S04]  /*12d0*/  ISETP.NE.U32.AND P0, PT, R32, RZ, PT ;  /* 0x000000ff2000720c */ /* 0x002fc80003f05070 */
[----:B------:R-:W-:Y:S02]  /*12e0*/  ISETP.NE.AND.EX P0, PT, R33, RZ, PT, P0 ;  /* 0x000000ff2100720c */ /* 0x000fe40003f05300 */
[----:B------:R-:W1:Y:S01]  /*12f0*/  LDC R29, c[0x0][0x600] ;  /* 0x00018000ff1d7b82 */ /* 0x000e620000000800 */
[-CC-:B--2---:R-:W-:Y:S02]  /*1300*/  SHF.R.U64 R27, R8, R10.reuse, R9.reuse ;  /* 0x0000000a081b7219 */ /* 0x184fe40000001209 */
[----:B------:R-:W-:-:S05]  /*1310*/  SHF.R.U32.HI R8, RZ, R10, R9 ;  /* 0x0000000aff087219 */ /* 0x000fca0000011609 */
[----:B------:R-:W2:Y:S01]  /*1320*/  LDC R22, c[0x0][0x648] ;  /* 0x00019200ff167b82 */ /* 0x000ea20000000800 */
[-CC-:B0-----:R-:W-:Y:S02]  /*1330*/  SHF.R.U64 R34, R27, R13.reuse, R8.reuse ;  /* 0x0000000d1b227219 */ /* 0x181fe40000001208 */
[----:B------:R-:W-:-:S05]  /*1340*/  SHF.R.U32.HI R8, RZ, R13, R8 ;  /* 0x0000000dff087219 */ /* 0x000fca0000011608 */
[----:B------:R-:W0:Y:S01]  /*1350*/  LDC R24, c[0x0][0x638] ;  /* 0x00018e00ff187b82 */ /* 0x000e220000000800 */
[-CC-:B---3--:R-:W-:Y:S02]  /*1360*/  SHF.R.U64 R36, R34, R31.reuse, R8.reuse ;  /* 0x0000001f22247219 */ /* 0x188fe40000001208 */
[-C--:B------:R-:W-:Y:S02]  /*1370*/  SHF.L.U32 R2, R2, R31.reuse, RZ ;  /* 0x0000001f02027219 */ /* 0x080fe400000006ff */
[----:B------:R-:W-:Y:S01]  /*1380*/  SHF.R.U32.HI R9, RZ, R31, R8 ;  /* 0x0000001fff097219 */ /* 0x000fe20000011608 */
[----:B------:R-:W-:Y:S01]  /*1390*/  IMAD.MOV.U32 R8, RZ, RZ, R36 ;  /* 0x000000ffff087224 */ /* 0x000fe200078e0024 */
[----:B------:R-:W-:Y:S01]  /*13a0*/  LOP3.LUT R15, RZ, R2, RZ, 0x33, !PT ;  /* 0x00000002ff0f7212 */ /* 0x000fe200078e33ff */
[----:B------:R-:W3:Y:S01]  /*13b0*/  LDC R28, c[0x0][0x610] ;  /* 0x00018400ff1c7b82 */ /* 0x000ee20000000800 */
[----:B------:R-:W-:Y:S05]  /*13c0*/  @!P0 BRA `(.L_x_15) ;  /* 0x0000000000288947 */ /* 0x000fea0003800000 */
[----:B------:R-:W4:Y:S02]  /*13d0*/  LDC R13, c[0x0][0x64c] ;  /* 0x00019300ff0d7b82 */ /* 0x000f240000000800 */
[----:B----4-:R-:W-:-:S05]  /*13e0*/  IADD3 R13, P0, R36, R13, RZ ;  /* 0x0000000d240d7210 */ /* 0x010fca0007f1e0ff */
        /* <DEDUP_REMOVED lines=8> */
.L_x_15:
[----:B--2---:R-:W-:Y:S01]  /*1470*/  SHF.R.U64 R7, R8, R22, R9 ;  /* 0x0000001608077219 */ /* 0x004fe20000001209 */
[----:B-1----:R-:W-:Y:S01]  /*1480*/  VIADD R8, R29, 0xffffffff ;  /* 0xffffffff1d087836 */ /* 0x002fe20000000000 */
[----:B------:R-:W-:Y:S01]  /*1490*/  SHF.L.U32 R2, R26, R31, RZ ;  /* 0x0000001f1a027219 */ /* 0x000fe200000006ff */
[----:B------:R-:W-:Y:S01]  /*14a0*/  @P1 IMAD R21, R25, R20, R6 ;  /* 0x0000001419151224 */ /* 0x000fe200078e0206 */
[----:B------:R-:W-:Y:S01]  /*14b0*/  LOP3.LUT R15, R34, R15, RZ, 0xc0, !PT ;  /* 0x0000000f220f7212 */ /* 0x000fe200078ec0ff */
[----:B------:R-:W-:Y:S01]  /*14c0*/  IMAD.MOV R9, RZ, RZ, -R7 ;  /* 0x000000ffff097224 */ /* 0x000fe200078e0a07 */
[----:B------:R-:W-:-:S03]  /*14d0*/  LOP3.LUT R8, R27, R8, RZ, 0xc0, !PT ;  /* 0x000000081b087212 */ /* 0x000fc600078ec0ff */
[----:B------:R-:W-:Y:S02]  /*14e0*/  IMAD R6, R2, R7, R15 ;  /* 0x0000000702067224 */ /* 0x000fe400078e020f */
[----:B0-----:R-:W-:Y:S02]  /*14f0*/  IMAD R2, R9, R24, R36 ;  /* 0x0000001809027224 */ /* 0x001fe400078e0224 */
[----:B---3--:R-:W-:Y:S02]  /*1500*/  IMAD R19, R6, R28, R21 ;  /* 0x0000001c06137224 */ /* 0x008fe400078e0215 */
[----:B------:R-:W-:Y:S02]  /*1510*/  IMAD R2, R2, R29, R8 ;  /* 0x0000001d02027224 */ /* 0x000fe400078e0208 */
[----:B------:R-:W-:-:S03]  /*1520*/  IMAD.MOV.U32 R6, RZ, RZ, 0x1 ;  /* 0x00000001ff067424 */ /* 0x000fc600078e00ff */
[----:B------:R-:W-:Y:S02]  /*1530*/  SEL R22, R2, R19, !P1 ;  /* 0x0000001302167207 */ /* 0x000fe40004800000 */
[----:B------:R-:W-:Y:S01]  /*1540*/  SEL R19, R19, R2, !P1 ;  /* 0x0000000213137207 */ /* 0x000fe20004800000 */
[----:B------:R-:W-:Y:S01]  /*1550*/  IMAD.MOV.U32 R2, RZ, RZ, R30 ;  /* 0x000000ffff027224 */ /* 0x000fe200078e001e */
[----:B------:R-:W-:-:S07]  /*1560*/  PRMT R8, R6, 0x7610, R8 ;  /* 0x0000761006087816 */ /* 0x000fce0000000008 */
.L_x_13:
[----:B------:R-:W-:Y:S05]  /*1570*/  @!P2 BRA `(.L_x_16) ;  /* 0x00000000000ca947 */ /* 0x000fea0003800000 */
[----:B------:R-:W-:Y:S01]  /*1580*/  UCGABAR_WAIT ;  /* 0x0000000000007dc7 */ /* 0x000fe20008000000 */
[----:B------:R-:W-:Y:S01]  /*1590*/  CCTL.IVALL ;  /* 0x00000000ff00798f */ /* 0x000fe20002000000 */
[----:B------:R-:W-:Y:S05]  /*15a0*/  BRA `(.L_x_17) ;  /* 0x0000000000047947 */ /* 0x000fea0003800000 */
.L_x_16:
[----:B------:R-:W-:Y:S06]  /*15b0*/  BAR.SYNC.DEFER_BLOCKING 0x0 ;  /* 0x0000000000007b1d */ /* 0x000fec0000010000 */
.L_x_17:
[----:B------:R-:W-:Y:S05]  /*15c0*/  @!P4 BRA `(.L_x_18) ;  /* 0x000000540020c947 */ /* 0x000fea0003800000 */
[----:B------:R-:W-:-:S13]  /*15d0*/  ISETP.GT.U32.AND P0, PT, R35, 0x1, PT ;  /* 0x000000012300780c */ /* 0x000fda0003f04070 */
[----:B------:R-:W-:Y:S05]  /*15e0*/  @P0 EXIT ;  /* 0x000000000000094d */ /* 0x000fea0003800000 */
.L_x_19:
[----:B------:R-:W-:-:S08]  /*15f0*/  NOP ;  /* 0x0000000000007918 */ /* 0x000fd00000000000 */
[----:B------:R-:W1:Y:S02]  /*1600*/  USETMAXREG.TRY_ALLOC.CTAPOOL UP0, 0xe8 ;  /* 0x000000e8000079c8 */ /* 0x000e640008000600 */
[----:B-1----:R-:W-:-:S13]  /*1610*/  PLOP3.LUT P0, PT, PT, PT, UP0, 0x80, 0x0 ;  /* 0x000000000000781c */ /* 0x002fda0003f0f008 */
[----:B------:R-:W-:Y:S05]  /*1620*/  @!P0 BRA `(.L_x_19) ;  /* 0xfffffffc00f08947 */ /* 0x000fea000383ffff */
[----:B------:R-:W-:-:S13]  /*1630*/  LOP3.LUT P0, RZ, R8, 0xff, RZ, 0xc0, !PT ;  /* 0x000000ff08ff7812 */ /* 0x000fda000780c0ff */
[----:B------:R-:W-:Y:S05]  /*1640*/  @!P0 EXIT ;  /* 0x000000000000894d */ /* 0x000fea0003800000 */
[----:B------:R-:W1:Y:S01]  /*1650*/  S2UR UR4, SR_CgaCtaId ;  /* 0x00000000000479c3 */ /* 0x000e620000008800 */
[----:B------:R-:W-:Y:S01]  /*1660*/  VIADD R14, R14, 0xffffffff ;  /* 0xffffffff0e0e7836 */ /* 0x000fe20000000000 */
[CC--:B------:R-:W-:Y:S01]  /*1670*/  LEA.HI R4, R0.reuse, R3.reuse, RZ, 0x2 ;  /* 0x0000000300047211 */ /* 0x0c0fe200078f10ff */
[----:B------:R-:W-:Y:S01]  /*1680*/  UMOV UR41, 0x400 ;  /* 0x0000040000297882 */ /* 0x000fe20000000000 */
[----:B------:R-:W-:Y:S01]  /*1690*/  LEA.HI R0, R0, R3, RZ, 0x5 ;  /* 0x0000000300007211 */ /* 0x000fe200078f28ff */
[----:B------:R-:W-:Y:S01]  /*16a0*/  UISETP.LT.AND UP0, UPT, UR40, 0x1, UPT ;  /* 0x000000012800788c */ /* 0x000fe2000bf01270 */
[----:B------:R-:W-:Y:S01]  /*16b0*/  R2UR UR42, R14 ;  /* 0x000000000e2a72ca */ /* 0x000fe200000e0000 */
[----:B------:R-:W-:Y:S01]  /*16c0*/  ULDC UR6, c[0x0][0x284] ;  /* 0x0000a10000067ab9 */ /* 0x000fe20000000800 */
[--C-:B------:R-:W-:Y:S01]  /*16d0*/  SHF.R.S32.HI R92, RZ, 0x2, R4.reuse ;  /* 0x00000002ff5c7819 */ /* 0x100fe20000011404 */
[----:B------:R-:W-:Y:S01]  /*16e0*/  USEL UR43, UR40, 0x1, UP0 ;  /* 0x00000001282b7887 */ /* 0x000fe20008000000 */
[----:B------:R-:W-:Y:S01]  /*16f0*/  SHF.R.S32.HI R5, RZ, 0x1f, R4 ;  /* 0x0000001fff057819 */ /* 0x000fe20000011404 */
[----:B------:R-:W-:Y:S01]  /*1700*/  USHF.L.U32 UR46, UR40, 0x1, URZ ;  /* 0x00000001282e7899 */ /* 0x000fe2000800063f */
[----:B------:R-:W-:Y:S01]  /*1710*/  LOP3.LUT R94, R4, 0xfffffffc, RZ, 0xc0, !PT ;  /* 0xfffffffc045e7812 */ /* 0x000fe200078ec0ff */
[----:B------:R-:W-:Y:S01]  /*1720*/  UIADD3 UR43, -UR43, UR40, URZ ;  /* 0x000000282b2b7290 */ /* 0x000fe2000fffe13f */
[----:B------:R-:W-:-:S02]  /*1730*/  LEA.HI R5, R5, R92, RZ, 0x3 ;  /* 0x0000005c05057211 */ /* 0x000fc400078f18ff */
[----:B------:R-:W-:Y:S01]  /*1740*/  ISETP.NE.AND P0, PT, R14, RZ, PT ;  /* 0x000000ff0e00720c */ /* 0x000fe20003f05270 */
[----:B------:R-:W-:Y:S01]  /*1750*/  IMAD.IADD R94, R3, 0x1, -R94 ;  /* 0x00000001035e7824 */ /* 0x000fe200078e0a5e */
[----:B------:R-:W-:Y:S01]  /*1760*/  LOP3.LUT R5, R5, 0xfffffff8, RZ, 0xc0, !PT ;  /* 0xfffffff805057812 */ /* 0x000fe200078ec0ff */
[----:B------:R-:W-:Y:S01]  /*1770*/  USHF.L.U32 UR42, UR42, 0x3, URZ ;  /* 0x000000032a2a7899 */ /* 0x000fe2000800063f */
[----:B------:R-:W-:Y:S02]  /*1780*/  LOP3.LUT R102, R16, 0x1, RZ, 0xfc, !PT ;  /* 0x0000000110667812 */ /* 0x000fe400078efcff */
[----:B------:R-:W-:Y:S01]  /*1790*/  SEL R103, RZ, 0x1, P0 ;  /* 0x00000001ff677807 */ /* 0x000fe20000000000 */
[----:B------:R-:W-:Y:S01]  /*17a0*/  IMAD.IADD R92, R92, 0x1, -R5 ;  /* 0x000000015c5c7824 */ /* 0x000fe200078e0a05 */
[----:B-1----:R-:W-:Y:S01]  /*17b0*/  ULEA UR41, UR4, UR41, 0x18 ;  /* 0x0000002904297291 */ /* 0x002fe2000f8ec03f */
[----:B------:R-:W-:Y:S01]  /*17c0*/  SHF.R.S32.HI R5, RZ, 0x5, R0 ;  /* 0x00000005ff057819 */ /* 0x000fe20000011400 */
[----:B------:R-:W-:-:S02]  /*17d0*/  IMAD.U32 R96, RZ, RZ, UR42 ;  /* 0x0000002aff607e24 */ /* 0x000fc4000f8e00ff */
[----:B------:R-:W-:Y:S01]  /*17e0*/  UIADD3 UR47, UR41, 0x130, URZ ;  /* 0x00000130292f7890 */ /* 0x000fe2000fffe03f */
[--C-:B------:R-:W-:Y:S01]  /*17f0*/  SHF.R.S32.HI R93, RZ, 0x1f, R92.reuse ;  /* 0x0000001fff5d7819 */ /* 0x100fe2000001145c */
[----:B------:R-:W-:Y:S01]  /*1800*/  UIADD3 UR4, UR41, 0x200, URZ ;  /* 0x0000020029047890 */ /* 0x000fe2000fffe03f */
[C-C-:B------:R-:W-:Y:S01]  /*1810*/  IMAD R99, R5.reuse, -0x10, -R92.reuse ;  /* 0xfffffff005637824 */ /* 0x140fe200078e0a5c */
[----:B------:R-:W-:Y:S01]  /*1820*/  UIADD3 UR5, UR41, 0x12200, URZ ;  /* 0x0001220029057890 */ /* 0x000fe2000fffe03f */
[C---:B------:R-:W-:Y:S01]  /*1830*/  LOP3.LUT R98, R96.reuse, 0x8, RZ, 0xc0, !PT ;  /* 0x0000000860627812 */ /* 0x040fe200078ec0ff */
[----:B------:R-:W-:Y:S01]  /*1840*/  USHF.R.U32.HI UR4, URZ, 0x4, UR4 ;  /* 0x000000043f047899 */ /* 0x000fe20008011604 */
[----:B------:R-:W-:Y:S01]  /*1850*/  IMAD.U32 R95, RZ, RZ, UR47 ;  /* 0x0000002fff5f7e24 */ /* 0x000fe2000f8e00ff */
[----:B------:R-:W-:Y:S01]  /*1860*/  USHF.R.U32.HI UR5, URZ, 0x4, UR5 ;  /* 0x000000043f057899 */ /* 0x000fe20008011605 */
[----:B------:R-:W-:Y:S01]  /*1870*/  IMAD.WIDE R92, R5, 0x10, R92 ;  /* 0x00000010055c7825 */ /* 0x000fe200078e025c */
[----:B------:R-:W-:Y:S01]  /*1880*/  ULOP3.LUT UR4, UR4, 0x3fff, URZ, 0xc0, !UPT ;  /* 0x00003fff04047892 */ /* 0x000fe2000f8ec03f */
[----:B------:R-:W-:Y:S01]  /*1890*/  LOP3.LUT R96, R96, 0x8, RZ, 0xc, !PT ;  /* 0x0000000860607812 */ /* 0x000fe200078e0cff */
[----:B------:R-:W-:Y:S01]  /*18a0*/  ULOP3.LUT UR5, UR5, 0x3fff, URZ, 0xc0, !UPT ;  /* 0x00003fff05057892 */ /* 0x000fe2000f8ec03f */
[----:B------:R-:W-:Y:S01]  /*18b0*/  VIADD R97, R95, UR42 ;  /* 0x0000002a5f617c36 */ /* 0x000fe20008000000 */
[----:B------:R-:W-:Y:S01]  /*18c0*/  LOP3.LUT R98, R98, 0x18, RZ, 0x3c, !PT ;  /* 0x0000001862627812 */ /* 0x000fe200078e3cff */
[----:B------:R-:W-:Y:S01]  /*18d0*/  VIADD R99, R99, UR6 ;  /* 0x0000000663637c36 */ /* 0x000fe20008000000 */
[----:B------:R-:W-:-:S02]  /*18e0*/  ULOP3.LUT UR44, UR4, 0x10000, URZ, 0xfc, !UPT ;  /* 0x00010000042c7892 */ /* 0x000fc4000f8efc3f */
[----:B------:R-:W-:-:S12]  /*18f0*/  ULOP3.LUT UR45, UR5, 0x10000, URZ, 0xfc, !UPT ;  /* 0x00010000052d7892 */ /* 0x000fd8000f8efc3f */
.L_x_167:
[----:B------:R-:W-:Y:S01]  /*1900*/  SHF.L.U32 R0, R103, 0x1f, RZ ;  /* 0x0000001f67007819 */ /* 0x000fe200000006ff */
[----:B------:R-:W-:Y:S02]  /*1910*/  ULDC UR4, c[0x0][0x28c] ;  /* 0x0000a30000047ab9 */ /* 0x000fe40000000800 */
[----:B------:R-:W-:Y:S01]  /*1920*/  ISETP.LT.AND P1, PT, RZ, UR4, PT ;  /* 0x00000004ff007c0c */ /* 0x000fe2000bf21270 */
[----:B------:R-:W1:Y:S02]  /*1930*/  SYNCS.PHASECHK.TRANS64.TRYWAIT P0, [R95+UR42], R0 ;  /* 0x000000005f0075a7 */ /* 0x000e64000800016a */
[----:B-1-34-:R-:W-:Y:S10]  /*1940*/  @!P0 BRA `(.L_x_20) ;  /* 0x00000068004c8947 */ /* 0x01aff40003800000 */
.L_x_203:
[----:B------:R-:W-:Y:S05]  /*1950*/  @P1 BRA `(.L_x_21) ;  /* 0x0000000000401947 */ /* 0x000fea0003800000 */
[----:B-1----:R-:W-:Y:S01]  /*1960*/  MOV R0, 0x0 ;  /* 0x0000000000007802 */ /* 0x002fe20000000f00 */
[----:B------:R-:W-:Y:S01]  /*1970*/  ULDC.64 UR4, c[0x4][0x68] ;  /* 0x01001a0000047ab9 */ /* 0x000fe20000000a00 */
[----:B------:R-:W-:Y:S01]  /*1980*/  ULDC.64 UR6, c[0x4][0x8] ;  /* 0x0100020000067ab9 */ /* 0x000fe20000000a00 */
[----:B------:R-:W-:Y:S01]  /*1990*/  IMAD.U32 R4, RZ, RZ, UR4 ;  /* 0x00000004ff047e24 */ /* 0x000fe2000f8e00ff */
[----:B------:R1:W2:Y:S01]  /*19a0*/  LDC.64 R14, c[0x4][R0] ;  /* 0x01000000000e7b82 */ /* 0x0002a20000000a00 */
[----:B------:R-:W-:Y:S01]  /*19b0*/  IMAD.U32 R5, RZ, RZ, UR5 ;  /* 0x00000005ff057e24 */ /* 0x000fe2000f8e00ff */
[----:B------:R-:W-:Y:S01]  /*19c0*/  ULDC.64 UR4, c[0x4][0x70] ;  /* 0x01001c0000047ab9 */ /* 0x000fe20000000a00 */
[----:B------:R-:W-:Y:S02]  /*19d0*/  IMAD.U32 R10, RZ, RZ, UR6 ;  /* 0x00000006ff0a7e24 */ /* 0x000fe4000f8e00ff */
[----:B------:R-:W-:Y:S02]  /*19e0*/  IMAD.U32 R6, RZ, RZ, UR4 ;  /* 0x00000004ff067e24 */ /* 0x000fe4000f8e00ff */
[----:B------:R-:W-:-:S02]  /*19f0*/  IMAD.U32 R7, RZ, RZ, UR5 ;  /* 0x00000005ff077e24 */ /* 0x000fc4000f8e00ff */
[----:B------:R-:W-:Y:S02]  /*1a00*/  IMAD.U32 R11, RZ, RZ, UR7 ;  /* 0x00000007ff0b7e24 */ /* 0x000fe4000f8e00ff */
[----:B------:R-:W-:Y:S02]  /*1a10*/  IMAD.MOV.U32 R8, RZ, RZ, 0x1e1 ;  /* 0x000001e1ff087424 */ /* 0x000fe400078e00ff */
[----:B0-----:R-:W-:Y:S02]  /*1a20*/  IMAD.MOV.U32 R12, RZ, RZ, 0x1 ;  /* 0x00000001ff0c7424 */ /* 0x001fe400078e00ff */
[----:B-1----:R-:W-:-:S07]  /*1a30*/  IMAD.MOV.U32 R13, RZ, RZ, RZ ;  /* 0x000000ffff0d7224 */ /* 0x002fce00078e00ff */
[----:B------:R-:W-:-:S07]  /*1a40*/  LEPC R20, `(.L_x_21) ;  /* 0x000000001014794e */ /* 0x000fce0000000000 */
[----:B--2--5:R-:W-:Y:S05]  /*1a50*/  CALL.ABS.NOINC R14 ;  /* 0x000000000e007343 */ /* 0x024fea0003c00000 */
.L_x_21:
[----:B------:R-:W-:-:S13]  /*1a60*/  ISETP.NE.AND P0, PT, R102, 0x3, PT ;  /* 0x000000036600780c */ /* 0x000fda0003f05270 */
[----:B------:R-:W-:Y:S05]  /*1a70*/  @!P0 BRA `(.L_x_22) ;  /* 0x0000000000048947 */ /* 0x000fea0003800000 */
[----:B------:R-:W-:Y:S01]  /*1a80*/  BPT.TRAP 0x1 ;  /* 0x000000040000795c */ /* 0x000fe20000300000 */
.L_x_22:
[----:B------:R-:W-:Y:S02]  /*1a90*/  IMAD.U32 R3, RZ, RZ, UR38 ;  /* 0x00000026ff037e24 */ /* 0x000fe4000f8e00ff */
[----:B-1----:R-:W-:-:S03]  /*1aa0*/  IMAD.U32 R0, RZ, RZ, UR39 ;  /* 0x00000027ff007e24 */ /* 0x002fc6000f8e00ff */
[----:B------:R-:W-:Y:S02]  /*1ab0*/  LEA R3, R3, UR41, 0x3 ;  /* 0x0000002903037c11 */ /* 0x000fe4000f8e18ff */
[----:B------:R-:W-:-:S04]  /*1ac0*/  SHF.L.U32 R0, R0, 0x1f, RZ ;  /* 0x0000001f00007819 */ /* 0x000fc800000006ff */
[----:B------:R1:W2:Y:S01]  /*1ad0*/  SYNCS.PHASECHK.TRANS64.TRYWAIT P1, [R3+URZ], R0 ;  /* 0x00000000030075a7 */ /* 0x0002a2000802017f */
[----:B------:R-:W-:Y:S05]  /*1ae0*/  @!P0 BRA `(.L_x_23) ;  /* 0x0000000000048947 */ /* 0x000fea0003800000 */
[----:B------:R-:W-:Y:S01]  /*1af0*/  BPT.TRAP 0x1 ;  /* 0x000000040000795c */ /* 0x000fe20000300000 */
.L_x_23:
[----:B--2---:R-:W-:Y:S05]  /*1b00*/  @P1 BRA `(.L_x_24) ;  /* 0x0000000000081947 */ /* 0x004fea0003800000 */
[----:B------:R-:W2:Y:S02]  /*1b10*/  SYNCS.PHASECHK.TRANS64.TRYWAIT P1, [R3+URZ], R0 ;  /* 0x00000000030075a7 */ /* 0x000ea4000802017f */
[----:B--2---:R-:W-:Y:S05]  /*1b20*/  @!P1 BRA `(.L_x_25) ;  /* 0x0000006400e89947 */ /* 0x004fea0003800000 */
.L_x_24:
[----:B------:R-:W-:Y:S05]  /*1b30*/  WARPSYNC.ALL ;  /* 0x0000000000007948 */ /* 0x000fea0003800000 */
[----:B------:R-:W-:Y:S01]  /*1b40*/  ULEA UR4, UR38, UR44, 0x8 ;  /* 0x0000002c26047291 */ /* 0x000fe2000f8e403f */
[----:B------:R-:W-:Y:S01]  /*1b50*/  WARPGROUP.ARRIVE ;  /* 0x00000000000079c5 */ /* 0x000fe20000000000 */
[----:B------:R-:W-:Y:S01]  /*1b60*/  ULEA UR6, UR38, UR45, 0x9 ;  /* 0x0000002d26067291 */ /* 0x000fe2000f8e483f */
[----:B-12---:R-:W-:Y:S01]  /*1b70*/  IMAD.U32 R0, RZ, RZ, UR43 ;  /* 0x0000002bff007e24 */ /* 0x006fe2000f8e00ff */
[----:B------:R-:W-:Y:S01]  /*1b80*/  UMOV UR5, 0x80000020 ;  /* 0x8000002000057882 */ /* 0x000fe20000000000 */
[----:B------:R-:W-:-:S03]  /*1b90*/  UMOV UR7, 0x80000020 ;  /* 0x8000002000077882 */ /* 0x000fc60000000000 */
[----:B------:R-:W-:-:S03]  /*1ba0*/  ISETP.GE.AND P1, PT, R0, 0x1, PT ;  /* 0x000000010000780c */ /* 0x000fc60003f26270 */
[----:B------:R-:W-:Y:S01]  /*1bb0*/  HGMMA.64x128x16.F32.BF16 R24, gdesc[UR4], RZ, !UPT, gsb0 ;  /* 0x01e00000041879f0 */ /* 0x000fe2000c0018ff */
[----:B------:R-:W-:Y:S02]  /*1bc0*/  UIADD3 UR4, UR4, 0x2, URZ ;  /* 0x0000000204047890 */ /* 0x000fe4000fffe03f */
[----:B------:R-:W-:Y:S01]  /*1bd0*/  UIADD3 UR6, UR6, 0x2, URZ ;  /* 0x0000000206067890 */ /* 0x000fe2000fffe03f */
[----:B------:R-:W-:Y:S01]  /*1be0*/  UMOV UR5, 0x80000020 ;  /* 0x8000002000057882 */ /* 0x000fe20000000000 */
[----:B------:R-:W-:Y:S01]  /*1bf0*/  UMOV UR7, 0x80000020 ;  /* 0x8000002000077882 */ /* 0x000fe20000000000 */
[----:B------:R-:W-:Y:S02]  /*1c00*/  WARPGROUP.DEPBAR.LE gsb0, 0x0 ;  /* 0x00008000000079c5 */ /* 0x000fe40000010000 */
[----:B------:R-:W-:-:S06]  /*1c10*/  WARPGROUP.ARRIVE ;  /* 0x00000000000079c5 */ /* 0x000fcc0000000000 */
[----:B------:R-:W-:Y:S03]  /*1c20*/  HGMMA.64x128x16.F32.BF16 R24, gdesc[UR4], R24, gsb0 ;  /* 0x01e00000041879f0 */ /* 0x000fe60008001818 */
[----:B------:R-:W-:Y:S02]  /*1c30*/  WARPGROUP.DEPBAR.LE gsb0, 0x0 ;  /* 0x00008000000079c5 */ /* 0x000fe40000010000 */
[----:B------:R-:W-:Y:S05]  /*1c40*/  @!P1 BRA `(.L_x_26) ;  /* 0x0000000000d49947 */ /* 0x000fea0003800000 */
[----:B------:R-:W-:Y:S01]  /*1c50*/  UIADD3 UR4, UR38, 0x1, URZ ;  /* 0x0000000126047890 */ /* 0x000fe2000fffe03f */
[----:B------:R-:W-:Y:S02]  /*1c60*/  IMAD.U32 R0, RZ, RZ, UR43 ;  /* 0x0000002bff007e24 */ /* 0x000fe4000f8e00ff */
[----:B------:R-:W-:Y:S01]  /*1c70*/  IMAD.U32 R3, RZ, RZ, UR38 ;  /* 0x00000026ff037e24 */ /* 0x000fe2000f8e00ff */
[----:B------:R-:W-:-:S04]  /*1c80*/  UISETP.NE.AND UP0, UPT, UR4, 0x12, UPT ;  /* 0x000000120400788c */ /* 0x000fc8000bf05270 */
[----:B------:R-:W-:Y:S02]  /*1c90*/  USEL UR5, URZ, 0x1, UP0 ;  /* 0x000000013f057887 */ /* 0x000fe40008000000 */
[----:B------:R-:W-:Y:S02]  /*1ca0*/  USEL UR8, UR4, URZ, UP0 ;  /* 0x0000003f04087287 */ /* 0x000fe40008000000 */
[----:B------:R-:W-:-:S06]  /*1cb0*/  ULOP3.LUT UR5, UR39, UR5, URZ, 0x3c, !UPT ;  /* 0x0000000527057292 */ /* 0x000fcc000f8e3c3f */
[----:B------:R-:W-:-:S07]  /*1cc0*/  IMAD.U32 R6, RZ, RZ, UR5 ;  /* 0x00000005ff067e24 */ /* 0x000fce000f8e00ff */
.L_x_33:
[----:B------:R-:W-:Y:S05]  /*1cd0*/  @!P0 BRA `(.L_x_27) ;  /* 0x0000000000048947 */ /* 0x000fea0003800000 */
[----:B------:R-:W-:Y:S01]  /*1ce0*/  BPT.TRAP 0x1 ;  /* 0x000000040000795c */ /* 0x000fe20000300000 */
.L_x_27:
[----:B------:R-:W-:Y:S01]  /*1cf0*/  ULEA UR4, UR8, UR41, 0x3 ;  /* 0x0000002908047291 */ /* 0x000fe2000f8e183f */
[----:B------:R-:W-:-:S08]  /*1d00*/  SHF.L.U32 R4, R6, 0x1f, RZ ;  /* 0x0000001f06047819 */ /* 0x000fd000000006ff */
[----:B------:R1:W2:Y:S01]  /*1d10*/  SYNCS.PHASECHK.TRANS64.TRYWAIT P1, [UR4], R4 ;  /* 0x00000004ff0075a7 */ /* 0x0002a20008020144 */
[----:B------:R-:W-:Y:S05]  /*1d20*/  @!P0 BRA `(.L_x_28) ;  /* 0x0000000000048947 */ /* 0x000fea0003800000 */
[----:B------:R-:W-:Y:S01]  /*1d30*/  BPT.TRAP 0x1 ;  /* 0x000000040000795c */ /* 0x000fe20000300000 */
.L_x_28:
[----:B--2---:R-:W-:Y:S05]  /*1d40*/  @P1 BRA `(.L_x_29) ;  /* 0x0000000000081947 */ /* 0x004fea0003800000 */
[----:B------:R-:W2:Y:S02]  /*1d50*/  SYNCS.PHASECHK.TRANS64.TRYWAIT P1, [UR4], R4 ;  /* 0x00000004ff0075a7 */ /* 0x000ea40008020144 */
[----:B--2---:R-:W-:Y:S05]  /*1d60*/  @!P1 BRA `(.L_x_30) ;  /* 0x00000064006c9947 */ /* 0x004fea0003800000 */
.L_x_29:
[----:B------:R-:W-:Y:S01]  /*1d70*/  ULEA UR4, UR8, UR44, 0x8 ;  /* 0x0000002c08047291 */ /* 0x000fe2000f8e403f */
[----:B------:R-:W-:Y:S01]  /*1d80*/  WARPGROUP.ARRIVE ;  /* 0x00000000000079c5 */ /* 0x000fe20000000000 */
[----:B------:R-:W-:Y:S01]  /*1d90*/  ULEA UR6, UR8, UR45, 0x9 ;  /* 0x0000002d08067291 */ /* 0x000fe2000f8e483f */
[----:B------:R-:W-:Y:S01]  /*1da0*/  UMOV UR5, 0x80000020 ;  /* 0x8000002000057882 */ /* 0x000fe20000000000 */
[----:B------:R-:W-:-:S07]  /*1db0*/  UMOV UR7, 0x80000020 ;  /* 0x8000002000077882 */ /* 0x000fce0000000000 */
[----:B------:R-:W-:Y:S01]  /*1dc0*/  HGMMA.64x128x16.F32.BF16 R24, gdesc[UR4], R24, gsb0 ;  /* 0x01e00000041879f0 */ /* 0x000fe20008001818 */
        /* <DEDUP_REMOVED lines=9> */
[----:B------:R-:W-:Y:S01]  /*1e60*/  BPT.TRAP 0x1 ;  /* 0x000000040000795c */ /* 0x000fe20000300000 */
.L_x_31:
[----:B------:R-:W-:-:S13]  /*1e70*/  ISETP.NE.AND P1, PT, R89, RZ, PT ;  /* 0x000000ff5900720c */ /* 0x000fda0003f25270 */
[----:B-12---:R-:W-:-:S05]  /*1e80*/  @P1 LEA R4, R3, UR41, 0x3 ;  /* 0x0000002903041c11 */ /* 0x006fca000f8e18ff */
[----:B------:R-:W-:-:S05]  /*1e90*/  @P1 VIADD R5, R4, 0x90 ;  /* 0x0000009004051836 */ /* 0x000fca0000000000 */
[----:B------:R-:W-:-:S04]  /*1ea0*/  @P1 PRMT R5, R88, 0x654, R5 ;  /* 0x0000065458051816 */ /* 0x000fc80000000005 */
[----:B------:R1:W-:Y:S01]  /*1eb0*/  @P1 SYNCS.ARRIVE.TRANS64.RED.A1T0 RZ, [R5+URZ], RZ ;  /* 0x000000ff05ff19a7 */ /* 0x0003e2000810043f */
[----:B------:R-:W-:-:S13]  /*1ec0*/  ISETP.GT.U32.AND P1, PT, R16, 0x1, PT ;  /* 0x000000011000780c */ /* 0x000fda0003f24070 */
[----:B-1----:R-:W-:Y:S05]  /*1ed0*/  @P1 BRA `(.L_x_32) ;  /* 0x0000000000041947 */ /* 0x002fea0003800000 */
[----:B------:R-:W-:Y:S01]  /*1ee0*/  BPT.TRAP 0x1 ;  /* 0x000000040000795c */ /* 0x000fe20000300000 */
.L_x_32:
[----:B------:R-:W-:Y:S01]  /*1ef0*/  UIADD3 UR8, UR8, 0x1, URZ ;  /* 0x0000000108087890 */ /* 0x000fe2000fffe03f */
[C---:B------:R-:W-:Y:S01]  /*1f00*/  ISETP.GT.AND P2, PT, R0.reuse, 0x1, PT ;  /* 0x000000010000780c */ /* 0x040fe20003f44270 */
[----:B------:R-:W-:Y:S02]  /*1f10*/  VIADD R3, R3, 0x1 ;  /* 0x0000000103037836 */ /* 0x000fe40000000000 */
[----:B------:R-:W-:Y:S01]  /*1f20*/  UISETP.NE.AND UP0, UPT, UR8, 0x12, UPT ;  /* 0x000000120800788c */ /* 0x000fe2000bf05270 */
[----:B------:R-:W-:Y:S02]  /*1f30*/  VIADD R0, R0, 0xffffffff ;  /* 0xffffffff00007836 */ /* 0x000fe40000000000 */
[C---:B------:R-:W-:Y:S01]  /*1f40*/  ISETP.NE.AND P1, PT, R3.reuse, 0x12, PT ;  /* 0x000000120300780c */ /* 0x040fe20003f25270 */
[----:B------:R-:W-:Y:S02]  /*1f50*/  USEL UR4, URZ, 0x1, UP0 ;  /* 0x000000013f047887 */ /* 0x000fe40008000000 */
[----:B------:R-:W-:Y:S01]  /*1f60*/  USEL UR8, UR8, URZ, UP0 ;  /* 0x0000003f08087287 */ /* 0x000fe20008000000 */
[----:B------:R-:W-:-:S03]  /*1f70*/  SEL R3, R3, RZ, P1 ;  /* 0x000000ff03037207 */ /* 0x000fc60000800000 */
[----:B------:R-:W-:Y:S01]  /*1f80*/  LOP3.LUT R6, R6, UR4, RZ, 0x3c, !PT ;  /* 0x0000000406067c12 */ /* 0x000fe2000f8e3cff */
[----:B------:R-:W-:Y:S07]  /*1f90*/  @P2 BRA `(.L_x_33) ;  /* 0xfffffffc004c2947 */ /* 0x000fee000383ffff */
.L_x_26:
[----:B------:R-:W1:Y:S01]  /*1fa0*/  LDC R0, c[0x0][0x28c] ;  /* 0x0000a300ff007b82 */ /* 0x000e620000000800 */
[----:B------:R2:W-:Y:S01]  /*1fb0*/  SYNCS.ARRIVE.TRANS64.A1T0 RZ, [R96+UR47], RZ ;  /* 0x000000ff60ff79a7 */ /* 0x0005e2000810002f */
[----:B-1----:R-:W-:-:S13]  /*1fc0*/  ISETP.GE.AND P1, PT, R0, 0x1, PT ;  /* 0x000000010000780c */ /* 0x002fda0003f26270 */
[----:B--2---:R-:W-:Y:S05]  /*1fd0*/  @!P1 BRA `(.L_x_34) ;  /* 0x0000000000449947 */ /* 0x004fea0003800000 */
[----:B------:R-:W-:Y:S05]  /*1fe0*/  @!P0 BRA `(.L_x_35) ;  /* 0x0000000000048947 */ /* 0x000fea0003800000 */
[----:B------:R-:W-:Y:S01]  /*1ff0*/  BPT.TRAP 0x1 ;  /* 0x000000040000795c */ /* 0x000fe20000300000 */
.L_x_35:
[----:B------:R-:W-:-:S13]  /*2000*/  ISETP.NE.AND P0, PT, R89, RZ, PT ;  /* 0x000000ff5900720c */ /* 0x000fda0003f05270 */
[----:B------:R-:W-:-:S05]  /*2010*/  VOTEU.ANY UP0, P0 ;  /* 0x00000000003f7886 */ /* 0x000fca0000000100 */
[----:B------:R-:W-:-:S06]  /*2020*/  @UP0 UIADD3 UR4, UR43, UR38, URZ ;  /* 0x000000262b040290 */ /* 0x000fcc000fffe03f */
[----:B------:R-:W-:Y:S02]  /*2030*/  IMAD.U32 R4, RZ, RZ, UR4 ;  /* 0x00000004ff047e24 */ /* 0x000fe4000f8e00ff */
[----:B------:R-:W-:Y:S02]  /*2040*/  IMAD.U32 R3, RZ, RZ, UR4 ;  /* 0x00000004ff037e24 */ /* 0x000fe4000f8e00ff */
[----:B------:R-:W-:-:S05]  /*2050*/  @P0 IMAD.WIDE.U32 R4, R4, 0x38e38e39, RZ ;  /* 0x38e38e3904040825 */ /* 0x000fca00078e00ff */
[----:B------:R-:W-:-:S05]  /*2060*/  @P0 SHF.R.U32.HI R0, RZ, 0x2, R5 ;  /* 0x00000002ff000819 */ /* 0x000fca0000011605 */
[----:B------:R-:W-:-:S05]  /*2070*/  @P0 IMAD R0, R0, -0x12, R3 ;  /* 0xffffffee00000824 */ /* 0x000fca00078e0203 */
[----:B------:R-:W-:-:S05]  /*2080*/  @P0 LEA R0, R0, UR41, 0x3 ;  /* 0x0000002900000c11 */ /* 0x000fca000f8e18ff */
[----:B------:R-:W-:-:S05]  /*2090*/  @P0 VIADD R3, R0, 0x90 ;  /* 0x0000009000030836 */ /* 0x000fca0000000000 */
[----:B------:R-:W-:-:S04]  /*20a0*/  @P0 PRMT R3, R88, 0x654, R3 ;  /* 0x0000065458030816 */ /* 0x000fc80000000003 */
[----:B------:R1:W-:Y:S01]  /*20b0*/  @P0 SYNCS.ARRIVE.TRANS64.RED.A1T0 RZ, [R3+URZ], RZ ;  /* 0x000000ff03ff09a7 */ /* 0x0003e2000810043f */
[----:B------:R-:W-:-:S13]  /*20c0*/  ISETP.GT.U32.AND P0, PT, R16, 0x1, PT ;  /* 0x000000011000780c */ /* 0x000fda0003f04070 */
[----:B-1----:R-:W-:Y:S05]  /*20d0*/  @P0 BRA `(.L_x_34) ;  /* 0x0000000000040947 */ /* 0x002fea0003800000 */
[----:B------:R-:W-:Y:S01]  /*20e0*/  BPT.TRAP 0x1 ;  /* 0x000000040000795c */ /* 0x000fe20000300000 */
.L_x_34:
[----:B------:R-:W-:Y:S01]  /*20f0*/  SHF.L.U32 R0, R103, 0x1f, RZ ;  /* 0x0000001f67007819 */ /* 0x000fe200000006ff */
[----:B------:R-:W-:Y:S01]  /*2100*/  UIADD3 UR38, UR46, UR38, URZ ;  /* 0x000000262e267290 */ /* 0x000fe2000fffe03f */
[----:B------:R-:W1:Y:S01]  /*2110*/  LDC R9, c[0x0][0x288] ;  /* 0x0000a200ff097b82 */ /* 0x000e620000000800 */
[----:B------:R-:W-:Y:S01]  /*2120*/  UISETP.GE.U32.AND UP1, UPT, UR46, 0x12, UPT ;  /* 0x000000122e00788c */ /* 0x000fe2000bf26070 */
[----:B------:R-:W-:Y:S01]  /*2130*/  IMAD.SHL.U32 R10, R94, 0x2, RZ ;  /* 0x000000025e0a7824 */ /* 0x000fe200078e00ff */
[----:B------:R-:W-:Y:S02]  /*2140*/  UISETP.GT.U32.AND UP0, UPT, UR38, 0x11, UPT ;  /* 0x000000112600788c */ /* 0x000fe4000bf04070 */
[----:B------:R-:W-:Y:S02]  /*2150*/  UIMAD.WIDE.U32 UR4, UR38, 0x38e38e39, URZ ;  /* 0x38e38e39260478a5 */ /* 0x000fe4000f8e003f */
[----:B------:R-:W-:Y:S01]  /*2160*/  UISETP.LT.U32.AND UP0, UPT, UR46, 0x12, UP0 ;  /* 0x000000122e00788c */ /* 0x000fe20008701070 */
[----:B------:R-:W2:Y:S01]  /*2170*/  SYNCS.PHASECHK.TRANS64.TRYWAIT P0, [R95+UR42+0x10], R0 ;  /* 0x000010005f0075a7 */ /* 0x000ea2000800016a */
[----:B------:R-:W-:Y:S01]  /*2180*/  USHF.R.U32.HI UR4, URZ, 0x2, UR5 ;  /* 0x000000023f047899 */ /* 0x000fe20008011605 */
[----:B------:R-:W-:Y:S01]  /*2190*/  SHF.R.S32.HI R11, RZ, 0x1f, R10 ;  /* 0x0000001fff0b7819 */ /* 0x000fe2000001140a */
[----:B------:R-:W-:-:S02]  /*21a0*/  USEL UR6, URZ, 0x1, !UP0 ;  /* 0x000000013f067887 */ /* 0x000fc4000c000000 */
[----:B------:R-:W-:Y:S02]  /*21b0*/  UIMAD UR38, UR4, -0x12, UR38 ;  /* 0xffffffee042678a4 */ /* 0x000fe4000f8e0226 */
[----:B------:R-:W-:-:S04]  /*21c0*/  ULOP3.LUT UR39, UR39, UR6, URZ, 0x3c, !UPT ;  /* 0x0000000627277292 */ /* 0x000fc8000f8e3c3f */
[----:B------:R-:W-:Y:S01]  /*21d0*/  @UP1 ULOP3.LUT UR39, UR39, 0x1, UR4, 0x78, !UPT ;  /* 0x0000000127271892 */ /* 0x000fe2000f8e7804 */
[----:B-12---:R-:W-:Y:S11]  /*21e0*/  @!P0 BRA `(.L_x_36) ;  /* 0x0000006000648947 */ /* 0x006ff60003800000 */
.L_x_204:
[----:B-1----:R-:W-:Y:S01]  /*21f0*/  IMAD.SHL.U32 R0, R19, 0x40, RZ ;  /* 0x0000004013007824 */ /* 0x002fe200078e00ff */
[----:B------:R-:W-:Y:S01]  /*2200*/  ULDC UR6, c[0x0][0x284] ;  /* 0x0000a10000067ab9 */ /* 0x000fe20000000800 */
[----:B------:R-:W-:Y:S01]  /*2210*/  IMAD.SHL.U32 R20, R22, 0x80, RZ ;  /* 0x0000008016147824 */ /* 0x000fe200078e00ff */
[----:B0-----:R-:W-:Y:S01]  /*2220*/  SHF.R.S32.HI R13, RZ, 0x1f, R2 ;  /* 0x0000001fff0d7819 */ /* 0x001fe20000011402 */
[----:B------:R-:W-:Y:S01]  /*2230*/  ULDC.64 UR4, c[0x0][0x5d0] ;  /* 0x0001740000047ab9 */ /* 0x000fe20000000a00 */
[----:B------:R-:W-:Y:S01]  /*2240*/  ISETP.GE.AND P0, PT, R0, UR6, PT ;  /* 0x0000000600007c0c */ /* 0x000fe2000bf06270 */
[----:B------:R-:W-:Y:S01]  /*2250*/  IMAD.WIDE.U32 R4, R2, UR4, R10 ;  /* 0x0000000402047c25 */ /* 0x000fe2000f8e000a */
[----:B------:R-:W-:Y:S02]  /*2260*/  SHF.R.S32.HI R21, RZ, 0x1f, R20 ;  /* 0x0000001fff157819 */ /* 0x000fe40000011414 */
[C---:B------:R-:W-:Y:S01]  /*2270*/  ISETP.GE.OR P0, PT, R20.reuse, R9, P0 ;  /* 0x000000091400720c */ /* 0x040fe20000706670 */
[----:B------:R-:W-:Y:S01]  /*2280*/  IMAD R3, R13, UR4, RZ ;  /* 0x000000040d037c24 */ /* 0x000fe2000f8e02ff */
[----:B------:R-:W-:-:S03]  /*2290*/  IADD3 R4, P1, R20, R4, RZ ;  /* 0x0000000414047210 */ /* 0x000fc60007f3e0ff */
[----:B------:R-:W-:-:S05]  /*22a0*/  IMAD R3, R2, UR5, R3 ;  /* 0x0000000502037c24 */ /* 0x000fca000f8e0203 */
[----:B------:R-:W-:-:S03]  /*22b0*/  IADD3.X R5, R21, R5, R3, P1, !PT ;  /* 0x0000000515057210 */ /* 0x000fc60000ffe403 */
[----:B------:R-:W-:Y:S05]  /*22c0*/  @P0 BRA `(.L_x_37) ;  /* 0x0000004000300947 */ /* 0x000fea0003800000 */
[----:B------:R-:W0:Y:S01]  /*22d0*/  LDC.64 R6, c[0x0][0x5c8] ;  /* 0x00017200ff067b82 */ /* 0x000e220000000a00 */
[----:B-----5:R-:W-:Y:S01]  /*22e0*/  FSETP.NEU.AND P0, PT, R91, RZ, PT ;  /* 0x000000ff5b00720b */ /* 0x020fe20003f0d000 */
[----:B------:R-:W-:Y:S01]  /*22f0*/  IMAD R3, R94, -0x2, R9 ;  /* 0xfffffffe5e037824 */ /* 0x000fe200078e0209 */
[----:B------:R-:W-:Y:S01]  /*2300*/  BSSY B0, `(.L_x_37) ;  /* 0x0000408000007945 */ /* 0x000fe20003800000 */
[----:B------:R-:W-:-:S04]  /*2310*/  IMAD.WIDE R104, R19, 0x40, R92 ;  /* 0x0000004013687825 */ /* 0x000fc800078e025c */
[----:B------:R-:W-:Y:S02]  /*2320*/  IMAD.IADD R3, R3, 0x1, -R20 ;  /* 0x0000000103037824 */ /* 0x000fe400078e0a14 */
[----:B------:R-:W-:-:S03]  /*2330*/  IMAD.IADD R0, R99, 0x1, -R0 ;  /* 0x0000000163007824 */ /* 0x000fc600078e0a00 */
[----:B------:R-:W-:-:S04]  /*2340*/  ISETP.GT.AND P2, PT, R3, RZ, PT ;  /* 0x000000ff0300720c */ /* 0x000fc80003f44270 */
[----:B------:R-:W-:Y:S01]  /*2350*/  ISETP.GT.AND P1, PT, R0, RZ, P2 ;  /* 0x000000ff0000720c */ /* 0x000fe20001724270 */
[-C--:B0-----:R-:W-:Y:S02]  /*2360*/  IMAD R8, R105, R6.reuse, RZ ;  /* 0x0000000669087224 */ /* 0x081fe400078e02ff */
[----:B------:R-:W-:-:S04]  /*2370*/  IMAD.WIDE.U32 R106, R104, R6, R4 ;  /* 0x00000006686a7225 */ /* 0x000fc800078e0004 */
[----:B------:R-:W-:-:S04]  /*2380*/  IMAD R5, R104, R7, R8 ;  /* 0x0000000768057224 */ /* 0x000fc800078e0208 */
[----:B------:R-:W-:Y:S01]  /*2390*/  IMAD.IADD R9, R107, 0x1, R5 ;  /* 0x000000016b097824 */ /* 0x000fe200078e0205 */
[----:B------:R-:W-:Y:S06]  /*23a0*/  @!P0 BRA `(.L_x_38) ;  /* 0x0000002c00248947 */ /* 0x000fec0003800000 */
[----:B------:R-:W0:Y:S01]  /*23b0*/  LDC.64 R108, c[0x0][0x5b8] ;  /* 0x00016e00ff6c7b82 */ /* 0x000e220000000a00 */
[----:B------:R-:W-:-:S07]  /*23c0*/  ULDC.64 UR4, c[0x0][0x5c0] ;  /* 0x0001700000047ab9 */ /* 0x000fce0000000a00 */
[----:B------:R-:W1:Y:S08]  /*23d0*/  LDC.64 R110, c[0x0][0x5b0] ;  /* 0x00016c00ff6e7b82 */ /* 0x000e700000000a00 */
[----:B------:R-:W2:Y:S01]  /*23e0*/  LDC.64 R112, c[0x0][0x5a8] ;  /* 0x00016a00ff707b82 */ /* 0x000ea20000000a00 */
[-C--:B0-----:R-:W-:Y:S02]  /*23f0*/  IMAD R8, R13, R108.reuse, RZ ;  /* 0x0000006c0d087224 */ /* 0x081fe400078e02ff */
[----:B------:R-:W-:-:S04]  /*2400*/  IMAD.WIDE.U32 R4, R2, R108, R10 ;  /* 0x0000006c02047225 */ /* 0x000fc800078e000a */
[----:B------:R-:W-:Y:S01]  /*2410*/  IMAD R107, R2, R109, R8 ;  /* 0x0000006d026b7224 */ /* 0x000fe200078e0208 */
[----:B------:R-:W-:Y:S01]  /*2420*/  IADD3 R12, P0, R20, R4, RZ ;  /* 0x00000004140c7210 */ /* 0x000fe20007f1e0ff */
[----:B-1----:R-:W-:-:S03]  /*2430*/  IMAD R4, R105, R110, RZ ;  /* 0x0000006e69047224 */ /* 0x002fc600078e02ff */
[----:B------:R-:W-:Y:S01]  /*2440*/  IADD3.X R13, R21, R5, R107, P0, !PT ;  /* 0x00000005150d7210 */ /* 0x000fe200007fe46b */
[C---:B------:R-:W-:Y:S02]  /*2450*/  IMAD R109, R104.reuse, R111, R4 ;  /* 0x0000006f686d7224 */ /* 0x040fe400078e0204 */
[----:B------:R-:W-:-:S04]  /*2460*/  IMAD.WIDE.U32 R4, R104, R110, R12 ;  /* 0x0000006e68047225 */ /* 0x000fc800078e000c */
[----:B------:R-:W-:Y:S01]  /*2470*/  IMAD.IADD R5, R5, 0x1, R109 ;  /* 0x0000000105057824 */ /* 0x000fe200078e026d */
[----:B--2---:R-:W-:-:S04]  /*2480*/  LEA R14, P0, R4, R112, 0x1 ;  /* 0x00000070040e7211 */ /* 0x004fc800078008ff */
[----:B------:R-:W-:-:S05]  /*2490*/  LEA.HI.X R15, R4, R113, R5, 0x1, P0 ;  /* 0x00000071040f7211 */ /* 0x000fca00000f0c05 */
[----:B------:R-:W2:Y:S01]  /*24a0*/  @P1 LDG.E.LTC128B.U16 R19, desc[UR36][R14.64] ;  /* 0x000000240e131981 */ /* 0x000ea2000c1e1520 */
[----:B------:R-:W-:Y:S01]  /*24b0*/  IMAD.WIDE.U32 R4, R104, R110, R20 ;  /* 0x0000006e68047225 */ /* 0x000fe200078e0014 */
[----:B------:R-:W-:Y:S02]  /*24c0*/  BSSY B1, `(.L_x_39) ;  /* 0x0000015000017945 */ /* 0x000fe40003800000 */
[----:B------:R-:W-:-:S04]  /*24d0*/  IADD3 R100, P0, R10, R4, RZ ;  /* 0x000000040a647210 */ /* 0x000fc80007f1e0ff */
[----:B------:R-:W-:Y:S02]  /*24e0*/  IADD3.X R101, R11, R109, R5, P0, !PT ;  /* 0x0000006d0b657210 */ /* 0x000fe400007fe405 */
[----:B------:R-:W-:Y:S01]  /*24f0*/  LEA R8, P0, R106, UR4, 0x1 ;  /* 0x000000046a087c11 */ /* 0x000fe2000f8008ff */
[----:B------:R-:W-:-:S03]  /*2500*/  IMAD.WIDE.U32 R100, R2, R108, R100 ;  /* 0x0000006c02647225 */ /* 0x000fc600078e0064 */
[----:B------:R-:W-:Y:S02]  /*2510*/  LEA.HI.X R9, R106, UR5, R9, 0x1, P0 ;  /* 0x000000056a097c11 */ /* 0x000fe400080f0c09 */
[----:B------:R-:W-:-:S04]  /*2520*/  ISETP.GT.AND P0, PT, R3, 0x1, PT ;  /* 0x000000010300780c */ /* 0x000fc80003f04270 */
[----:B------:R-:W-:Y:S01]  /*2530*/  ISETP.GT.AND P3, PT, R0, RZ, P0 ;  /* 0x000000ff0000720c */ /* 0x000fe20000764270 */
[----:B--2---:R-:W-:-:S04]  /*2540*/  IMAD.U32 R4, R19, 0x10000, RZ ;  /* 0x0001000013047824 */ /* 0x004fc800078e00ff */
[----:B------:R-:W-:Y:S01]  /*2550*/  FMUL R5, R4, R91 ;  /* 0x0000005b04057220 */ /* 0x000fe20000400000 */
[----:B------:R-:W-:-:S03]  /*2560*/  LEA R4, P4, R100, R112, 0x1 ;  /* 0x0000007064047211 */ /* 0x000fc600078808ff */
[----:B------:R-:W-:-:S05]  /*2570*/  FFMA R5, R24, R90, R5 ;  /* 0x0000005a18057223 */ /* 0x000fca0000000005 */
[----:B------:R-:W-:Y:S01]  /*2580*/  F2FP.BF16.F32.PACK_AB R14, RZ, R5 ;  /* 0x00000005ff0e723e */ /* 0x000fe200000010ff */
[----:B------:R-:W-:-:S03]  /*2590*/  IMAD.IADD R5, R107, 0x1, R101 ;  /* 0x000000016b057824 */ /* 0x000fc600078e0265 */
[----:B------:R-:W-:Y:S01]  /*25a0*/  PRMT R15, R14, 0x7610, R15 ;  /* 0x000076100e0f7816 */ /* 0x000fe2000000000f */
[----:B------:R-:W-:Y:S01]  /*25b0*/  IMAD.SHL.U32 R14, R110, 0x8, RZ ;  /* 0x000000086e0e7824 */ /* 0x000fe200078e00ff */
[----:B------:R-:W-:-:S03]  /*25c0*/  LEA.HI.X R5, R100, R113, R5, 0x1, P4 ;  /* 0x0000007164057211 */ /* 0x000fc600020f0c05 */
[----:B------:R0:W-:Y:S02]  /*25d0*/  @P1 STG.E.U16 desc[UR36][R8.64], R15 ;  /* 0x0000000f08001986 */ /* 0x0001e4000c101524 */
[----:B0-----:R-:W-:Y:S01]  /*25e0*/  SHF.L.U64.HI R15, R110, 0x3, R111 ;  /* 0x000000036e0f7819 */ /* 0x001fe2000001026f */
[----:B------:R-:W-:Y:S06]  /*25f0*/  @!P3 BRA `(.L_x_40) ;  /* 0x000000000004b947 */ /* 0x000fec0003800000 */
[----:B------:R0:W5:Y:S02]  /*2600*/  LDG.E.LTC128B.U16 R19, desc[UR36][R4.64+0x2] ;  /* 0x0000022404137981 */ /* 0x000164000c1e1520 */
.L_x_40:
[----:B------:R-:W-:Y:S05]  /*2610*/  BSYNC B1 ;  /* 0x0000000000017941 */ /* 0x000fea0003800000 */
.L_x_39:
[----:B------:R-:W-:Y:S01]  /*2620*/  IMAD.WIDE.U32 R14, R104, R110, R14 ;  /* 0x0000006e680e7225 */ /* 0x000fe200078e000e */
[----:B------:R-:W-:-:S03]  /*2630*/  ISETP.GT.AND P2, PT, R0, 0x8, P2 ;  /* 0x000000080000780c */ /* 0x000fc60001744270 */
[----:B-----5:R-:W-:Y:S02]  /*2640*/  IMAD.U32 R22, R19, 0x10000, RZ ;  /* 0x0001000013167824 */ /* 0x020fe400078e00ff */
[----:B------:R-:W-:Y:S01]  /*2650*/  IMAD.IADD R109, R109, 0x1, R15 ;  /* 0x000000016d6d7824 */ /* 0x000fe200078e020f */
[----:B------:R-:W-:Y:S01]  /*2660*/  IADD3 R15, P1, R12, R14, RZ ;  /* 0x0000000e0c0f7210 */ /* 0x000fe20007f3e0ff */
[----:B------:R-:W-:-:S04]  /*2670*/  FMUL R22, R22, R91 ;  /* 0x0000005b16167220 */ /* 0x000fc80000400000 */
[----:B------:R-:W-:Y:S01]  /*2680*/  FFMA R22, R25, R90, R22 ;  /* 0x0000005a19167223 */ /* 0x000fe20000000016 */
[----:B------:R-:W-:Y:S01]  /*2690*/  IMAD.X R24, R109, 0x1, R13, P1 ;  /* 0x000000016d187824 */ /* 0x000fe200008e060d */
[----:B------:R-:W-:-:S03]  /*26a0*/  LEA R12, P1, R15, R112, 0x1 ;  /* 0x000000700f0c7211 */ /* 0x000fc600078208ff */
[----:B------:R-:W-:Y:S02]  /*26b0*/  F2FP.BF16.F32.PACK_AB R22, RZ, R22 ;  /* 0x00000016ff16723e */ /* 0x000fe400000010ff */
[----:B------:R-:W-:-:S03]  /*26c0*/  LEA.HI.X R13, R15, R113, R24, 0x1, P1 ;  /* 0x000000710f0d7211 */ /* 0x000fc600008f0c18 */
[----:B------:R1:W-:Y:S04]  /*26d0*/  @P3 STG.E.U16 desc[UR36][R8.64+0x2], R22 ;  /* 0x0000021608003986 */ /* 0x0003e8000c101524 */
[----:B------:R-:W2:Y:S01]  /*26e0*/  @P2 LDG.E.LTC128B.U16 R19, desc[UR36][R12.64] ;  /* 0x000000240c132981 */ /* 0x000ea2000c1e1520 */
[----:B------:R-:W-:Y:S01]  /*26f0*/  IADD3 R14, P1, P3, R10, R14, R20 ;  /* 0x0000000e0a0e7210 */ /* 0x000fe20007b3e014 */
[----:B------:R-:W-:Y:S01]  /*2700*/  BSSY B1, `(.L_x_41) ;  /* 0x0000011000017945 */ /* 0x000fe20003800000 */
[----:B------:R-:W-:Y:S02]  /*2710*/  SHF.L.U64.HI R7, R6, 0x4, R7 ;  /* 0x0000000406077819 */ /* 0x000fe40000010207 */
[----:B------:R-:W-:Y:S02]  /*2720*/  IADD3.X R15, R11, R109, R21, P1, P3 ;  /* 0x0000006d0b0f7210 */ /* 0x000fe40000fe6415 */
[----:B------:R-:W-:Y:S01]  /*2730*/  ISETP.GT.AND P0, PT, R0, 0x8, P0 ;  /* 0x000000080000780c */ /* 0x000fe20000704270 */
[----:B------:R-:W-:-:S04]  /*2740*/  IMAD.WIDE.U32 R14, R2, R108, R14 ;  /* 0x0000006c020e7225 */ /* 0x000fc800078e000e */
[----:B------:R-:W-:Y:S02]  /*2750*/  IMAD.IADD R2, R107, 0x1, R15 ;  /* 0x000000016b027824 */ /* 0x000fe400078e020f */
[----:B--2---:R-:W-:-:S04]  /*2760*/  IMAD.U32 R10, R19, 0x10000, RZ ;  /* 0x00010000130a7824 */ /* 0x004fc800078e00ff */
[----:B------:R-:W-:Y:S01]  /*2770*/  FMUL R11, R10, R91 ;  /* 0x0000005b0a0b7220 */ /* 0x000fe20000400000 */
[----:B------:R-:W-:Y:S02]  /*2780*/  LEA R10, P1, R6, R8, 0x4 ;  /* 0x00000008060a7211 */ /* 0x000fe400078220ff */
[----:B------:R-:W-:Y:S01]  /*2790*/  LEA R6, P3, R14, R112, 0x1 ;  /* 0x000000700e067211 */ /* 0x000fe200078608ff */
[----:B------:R-:W-:-:S05]  /*27a0*/  FFMA R11, R26, R90, R11 ;  /* 0x0000005a1a0b7223 */ /* 0x000fca000000000b */
[----:B------:R-:W-:Y:S01]  /*27b0*/  F2FP.BF16.F32.PACK_AB R12, RZ, R11 ;  /* 0x0000000bff0c723e */ /* 0x000fe200000010ff */
[----:B------:R-:W-:Y:S01]  /*27c0*/  IMAD.X R11, R7, 0x1, R9, P1 ;  /* 0x00000001070b7824 */ /* 0x000fe200008e0609 */
[----:B------:R-:W-:-:S04]  /*27d0*/  LEA.HI.X R7, R14, R113, R2, 0x1, P3 ;  /* 0x000000710e077211 */ /* 0x000fc800018f0c02 */
[----:B------:R1:W-:Y:S01]  /*27e0*/  @P2 STG.E.U16 desc[UR36][R10.64], R12 ;  /* 0x0000000c0a002986 */ /* 0x0003e2000c101524 */
[----:B------:R-:W-:Y:S05]  /*27f0*/  @!P0 BRA `(.L_x_42) ;  /* 0x0000000000048947 */ /* 0x000fea0003800000 */
[----:B------:R2:W5:Y:S02]  /*2800*/  LDG.E.LTC128B.U16 R19, desc[UR36][R6.64+0x2] ;  /* 0x0000022406137981 */ /* 0x000564000c1e1520 */
.L_x_42:
[----:B------:R-:W-:Y:S05]  /*2810*/  BSYNC B1 ;  /* 0x0000000000017941 */ /* 0x000fea0003800000 */
.L_x_41:
[----:B-----5:R-:W-:Y:S01]  /*2820*/  IMAD.U32 R2, R19, 0x10000, RZ ;  /* 0x0001000013027824 */ /* 0x020fe200078e00ff */
[----:B------:R-:W-:Y:S01]  /*2830*/  ISETP.GT.AND P1, PT, R3, 0x8, PT ;  /* 0x000000080300780c */ /* 0x000fe20003f24270 */
[----:B------:R-:W-:Y:S02]  /*2840*/  BSSY B1, `(.L_x_43) ;  /* 0x0000008000017945 */ /* 0x000fe40003800000 */
[----:B------:R-:W-:Y:S01]  /*2850*/  FMUL R2, R2, R91 ;  /* 0x0000005b02027220 */ /* 0x000fe20000400000 */
[----:B------:R-:W-:-:S03]  /*2860*/  ISETP.GT.AND P2, PT, R0, RZ, P1 ;  /* 0x000000ff0000720c */ /* 0x000fc60000f44270 */
[----:B------:R-:W-:-:S05]  /*2870*/  FFMA R2, R27, R90, R2 ;  /* 0x0000005a1b027223 */ /* 0x000fca0000000002 */
[----:B------:R-:W-:-:S05]  /*2880*/  F2FP.BF16.F32.PACK_AB R2, RZ, R2 ;  /* 0x00000002ff02723e */ /* 0x000fca00000010ff */
[----:B------:R3:W-:Y:S01]  /*2890*/  @P0 STG.E.U16 desc[UR36][R10.64+0x2], R2 ;  /* 0x000002020a000986 */ /* 0x0007e2000c101524 */
[----:B------:R-:W-:Y:S05]  /*28a0*/  @!P2 BRA `(.L_x_44) ;  /* 0x000000000004a947 */ /* 0x000fea0003800000 */
[----:B------:R4:W5:Y:S02]  /*28b0*/  LDG.E.LTC128B.U16 R19, desc[UR36][R4.64+0x10] ;  /* 0x0000102404137981 */ /* 0x000964000c1e1520 */
.L_x_44:
[----:B------:R-:W-:Y:S05]  /*28c0*/  BSYNC B1 ;  /* 0x0000000000017941 */ /* 0x000fea0003800000 */
.L_x_43:
[----:B---3-5:R-:W-:Y:S01]  /*28d0*/  IMAD.U32 R2, R19, 0x10000, RZ ;  /* 0x0001000013027824 */ /* 0x028fe200078e00ff */
        /* <DEDUP_REMOVED lines=9> */
.L_x_46:
[----:B------:R-:W-:Y:S05]  /*2970*/  BSYNC B1 ;  /* 0x0000000000017941 */ /* 0x000fea0003800000 */
.L_x_45:
[----:B-----5:R-:W-:Y:S01]  /*2980*/  IMAD.U32 R2, R19, 0x10000, RZ ;  /* 0x0001000013027824 */ /* 0x020fe200078e00ff */
[----:B------:R-:W-:Y:S01]  /*2990*/  ISETP.GT.AND P1, PT, R0, 0x8, P1 ;  /* 0x000000080000780c */ /* 0x000fe20000f24270 */
[----:B------:R-:W-:Y:S02]  /*29a0*/  BSSY B1, `(.L_x_47) ;  /* 0x0000007000017945 */ /* 0x000fe40003800000 */
[----:B------:R-:W-:-:S04]  /*29b0*/  FMUL R2, R2, R91 ;  /* 0x0000005b02027220 */ /* 0x000fc80000400000 */
[----:B------:R-:W-:-:S05]  /*29c0*/  FFMA R2, R29, R90, R2 ;  /* 0x0000005a1d027223 */ /* 0x000fca0000000002 */
[----:B------:R-:W-:-:S05]  /*29d0*/  F2FP.BF16.F32.PACK_AB R2, RZ, R2 ;  /* 0x00000002ff02723e */ /* 0x000fca00000010ff */
[----:B------:R0:W-:Y:S01]  /*29e0*/  @P3 STG.E.U16 desc[UR36][R8.64+0x12], R2 ;  /* 0x0000120208003986 */ /* 0x0001e2000c101524 */
[----:B------:R-:W-:Y:S05]  /*29f0*/  @!P1 BRA `(.L_x_48) ;  /* 0x0000000000049947 */ /* 0x000fea0003800000 */
[----:B------:R0:W5:Y:S02]  /*2a00*/  LDG.E.LTC128B.U16 R19, desc[UR36][R6.64+0x10] ;  /* 0x0000102406137981 */ /* 0x000164000c1e1520 */
.L_x_48:
[----:B------:R-:W-:Y:S05]  /*2a10*/  BSYNC B1 ;  /* 0x0000000000017941 */ /* 0x000fea0003800000 */
.L_x_47:
[----:B0----5:R-:W-:Y:S01]  /*2a20*/  IMAD.U32 R2, R19, 0x10000, RZ ;  /* 0x0001000013027824 */ /* 0x021fe200078e00ff */
[----:B------:R-:W-:Y:S01]  /*2a30*/  ISETP.GT.AND P0, PT, R0, 0x8, P0 ;  /* 0x000000080000780c */ /* 0x000fe20000704270 */
[----:B------:R-:W-:Y:S02]  /*2a40*/  BSSY B1, `(.L_x_49) ;  /* 0x0000007000017945 */ /* 0x000fe40003800000 */
[----:B---3--:R-:W-:-:S04]  /*2a50*/  FMUL R13, R2, R91 ;  /* 0x0000005b020d7220 */ /* 0x008fc80000400000 */
[----:B------:R-:W-:-:S05]  /*2a60*/  FFMA R13, R30, R90, R13 ;  /* 0x0000005a1e0d7223 */ /* 0x000fca000000000d */
[----:B------:R-:W-:-:S05]  /*2a70*/  F2FP.BF16.F32.PACK_AB R13, RZ, R13 ;  /* 0x0000000dff0d723e */ /* 0x000fca00000010ff */
[----:B------:R0:W-:Y:S01]  /*2a80*/  @P1 STG.E.U16 desc[UR36][R10.64+0x10], R13 ;  /* 0x0000100d0a001986 */ /* 0x0001e2000c101524 */
[----:B------:R-:W-:Y:S05]  /*2a90*/  @!P0 BRA `(.L_x_50) ;  /* 0x0000000000048947 */ /* 0x000fea0003800000 */
[----:B------:R3:W5:Y:S02]  /*2aa0*/  LDG.E.LTC128B.U16 R19, desc[UR36][R6.64+0x12] ;  /* 0x0000122406137981 */ /* 0x000764000c1e1520 */
.L_x_50:
[----:B------:R-:W-:Y:S05]  /*2ab0*/  BSYNC B1 ;  /* 0x0000000000017941 */ /* 0x000fea0003800000 */
.L_x_49:
        /* <DEDUP_REMOVED lines=10> */
.L_x_52:
[----:B------:R-:W-:Y:S05]  /*2b60*/  BSYNC B1 ;  /* 0x0000000000017941 */ /* 0x000fea0003800000 */
.L_x_51:
[----:B0----5:R-:W-:Y:S01]  /*2b70*/  IMAD.U32 R2, R19, 0x10000, RZ ;  /* 0x0001000013027824 */ /* 0x021fe200078e00ff */
        /* <DEDUP_REMOVED lines=9> */
.L_x_54:
[----:B------:R-:W-:Y:S05]  /*2c10*/  BSYNC B1 ;  /* 0x0000000000017941 */ /* 0x000fea0003800000 */
.L_x_53:
        /* <DEDUP_REMOVED lines=9> */
.L_x_56:
[----:B------:R-:W-:Y:S05]  /*2cb0*/  BSYNC B1 ;  /* 0x0000000000017941 */ /* 0x000fea0003800000 */
.L_x_55:
[----:B0----5:R-:W-:Y:S01]  /*2cc0*/  IMAD.U32 R2, R19, 0x10000, RZ ;  /* 0x0001000013027824 */ /* 0x021fe200078e00ff */
        /* <DEDUP_REMOVED lines=8> */
.L_x_58:
[----:B------:R-:W-:Y:S05]  /*2d50*/  BSYNC B1 ;  /* 0x0000000000017941 */ /* 0x000fea0003800000 */
.L_x_57:
        /* <DEDUP_REMOVED lines=10> */
.L_x_60:
[----:B------:R-:W-:Y:S05]  /*2e00*/  BSYNC B1 ;  /* 0x0000000000017941 */ /* 0x000fea0003800000 */
.L_x_59:
        /* <DEDUP_REMOVED lines=10> */
.L_x_62:
[----:B------:R-:W-:Y:S05]  /*2eb0*/  BSYNC B1 ;  /* 0x0000000000017941 */ /* 0x000fea0003800000 */
.L_x_61:
        /* <DEDUP_REMOVED lines=9> */
.L_x_64:
[----:B------:R-:W-:Y:S05]  /*2f50*/  BSYNC B1 ;  /* 0x0000000000017941 */ /* 0x000fea0003800000 */
.L_x_63:
        /* <DEDUP_REMOVED lines=9> */
.L_x_66:
[----:B------:R-:W-:Y:S05]  /*2ff0*/  BSYNC B1 ;  /* 0x0000000000017941 */ /* 0x000fea0003800000 */
.L_x_65:
        /* <DEDUP_REMOVED lines=10> */
.L_x_68:
[----:B------:R-:W-:Y:S05]  /*30a0*/  BSYNC B1 ;  /* 0x0000000000017941 */ /* 0x000fea0003800000 */
.L_x_67:
        /* <DEDUP_REMOVED lines=10> */
.L_x_70:
[----:B------:R-:W-:Y:S05]  /*3150*/  BSYNC B1 ;  /* 0x0000000000017941 */ /* 0x000fea0003800000 */
.L_x_69:
        /* <DEDUP_REMOVED lines=9> */
.L_x_72:
[----:B------:R-:W-:Y:S05]  /*31f0*/  BSYNC B1 ;  /* 0x0000000000017941 */ /* 0x000fea0003800000 */
.L_x_71:
        /* <DEDUP_REMOVED lines=9> */
.L_x_74:
[----:B------:R-:W-:Y:S05]  /*3290*/  BSYNC B1 ;  /* 0x0000000000017941 */ /* 0x000fea0003800000 */
.L_x_73:
        /* <DEDUP_REMOVED lines=10> */
.L_x_76:
[----:B------:R-:W-:Y:S05]  /*3340*/  BSYNC B1 ;  /* 0x0000000000017941 */ /* 0x000fea0003800000 */
.L_x_75:
        /* <DEDUP_REMOVED lines=10> */
.L_x_78:
[----:B------:R-:W-:Y:S05]  /*33f0*/  BSYNC B1 ;  /* 0x0000000000017941 */ /* 0x000fea0003800000 */
.L_x_77:
        /* <DEDUP_REMOVED lines=9> */
.L_x_80:
[----:B------:R-:W-:Y:S05]  /*3490*/  BSYNC B1 ;  /* 0x0000000000017941 */ /* 0x000fea0003800000 */
.L_x_79:
        /* <DEDUP_REMOVED lines=9> */
.L_x_82:
[----:B------:R-:W-:Y:S05]  /*3530*/  BSYNC B1 ;  /* 0x0000000000017941 */ /* 0x000fea0003800000 */
.L_x_81:
        /* <DEDUP_REMOVED lines=10> */
.L_x_84:
[----:B------:R-:W-:Y:S05]  /*35e0*/  BSYNC B1 ;  /* 0x0000000000017941 */ /* 0x000fea0003800000 */
.L_x_83:
        /* <DEDUP_REMOVED lines=10> */
.L_x_86:
[----:B------:R-:W-:Y:S05]  /*3690*/  BSYNC B1 ;  /* 0x0000000000017941 */ /* 0x000fea0003800000 */
.L_x_85:
        /* <DEDUP_REMOVED lines=9> */
.L_x_88:
[----:B------:R-:W-:Y:S05]  /*3730*/  BSYNC B1 ;  /* 0x0000000000017941 */ /* 0x000fea0003800000 */
.L_x_87:
        /* <DEDUP_REMOVED lines=9> */
.L_x_90:
[----:B------:R-:W-:Y:S05]  /*37d0*/  BSYNC B1 ;  /* 0x0000000000017941 */ /* 0x000fea0003800000 */
.L_x_89:
        /* <DEDUP_REMOVED lines=10> */
.L_x_92:
[----:B------:R-:W-:Y:S05]  /*3880*/  BSYNC B1 ;  /* 0x0000000000017941 */ /* 0x000fea0003800000 */
.L_x_91:
        /* <DEDUP_REMOVED lines=10> */
.L_x_94:
[----:B------:R-:W-:Y:S05]  /*3930*/  BSYNC B1 ;  /* 0x0000000000017941 */ /* 0x000fea0003800000 */
.L_x_93:
        /* <DEDUP_REMOVED lines=9> */
.L_x_96:
[----:B------:R-:W-:Y:S05]  /*39d0*/  BSYNC B1 ;  /* 0x0000000000017941 */ /* 0x000fea0003800000 */
.L_x_95:
        /* <DEDUP_REMOVED lines=9> */
.L_x_98:
[----:B------:R-:W-:Y:S05]  /*3a70*/  BSYNC B1 ;  /* 0x0000000000017941 */ /* 0x000fea0003800000 */
.L_x_97:
        /* <DEDUP_REMOVED lines=10> */
.L_x_100:
[----:B------:R-:W-:Y:S05]  /*3b20*/  BSYNC B1 ;  /* 0x0000000000017941 */ /* 0x000fea0003800000 */
.L_x_99:
        /* <DEDUP_REMOVED lines=10> */
.L_x_102:
[----:B------:R-:W-:Y:S05]  /*3bd0*/  BSYNC B1 ;  /* 0x0000000000017941 */ /* 0x000fea0003800000 */
.L_x_101:
        /* <DEDUP_REMOVED lines=9> */
.L_x_104:
[----:B------:R-:W-:Y:S05]  /*3c70*/  BSYNC B1 ;  /* 0x0000000000017941 */ /* 0x000fea0003800000 */
.L_x_103:
        /* <DEDUP_REMOVED lines=9> */
.L_x_106:
[----:B------:R-:W-:Y:S05]  /*3d10*/  BSYNC B1 ;  /* 0x0000000000017941 */ /* 0x000fea0003800000 */
.L_x_105:
        /* <DEDUP_REMOVED lines=10> */
.L_x_108:
[----:B------:R-:W-:Y:S05]  /*3dc0*/  BSYNC B1 ;  /* 0x0000000000017941 */ /* 0x000fea0003800000 */
.L_x_107:
        /* <DEDUP_REMOVED lines=10> */
.L_x_110:
[----:B------:R-:W-:Y:S05]  /*3e70*/  BSYNC B1 ;  /* 0x0000000000017941 */ /* 0x000fea0003800000 */
.L_x_109:
        /* <DEDUP_REMOVED lines=9> */
.L_x_112:
[----:B------:R-:W-:Y:S05]  /*3f10*/  BSYNC B1 ;  /* 0x0000000000017941 */ /* 0x000fea0003800000 */
.L_x_111:
        /* <DEDUP_REMOVED lines=9> */
.L_x_114:
[----:B------:R-:W-:Y:S05]  /*3fb0*/  BSYNC B1 ;  /* 0x0000000000017941 */ /* 0x000fea0003800000 */
.L_x_113:
        /* <DEDUP_REMOVED lines=10> */
.L_x_116:
[----:B------:R-:W-:Y:S05]  /*4060*/  BSYNC B1 ;  /* 0x0000000000017941 */ /* 0x000fea0003800000 */
.L_x_115:
        /* <DEDUP_REMOVED lines=10> */
.L_x_118:
[----:B------:R-:W-:Y:S05]  /*4110*/  BSYNC B1 ;  /* 0x0000000000017941 */ /* 0x000fea0003800000 */
.L_x_117:
        /* <DEDUP_REMOVED lines=9> */
.L_x_120:
[----:B------:R-:W-:Y:S05]  /*41b0*/  BSYNC B1 ;  /* 0x0000000000017941 */ /* 0x000fea0003800000 */
.L_x_119:
        /* <DEDUP_REMOVED lines=9> */
.L_x_122:
[----:B------:R-:W-:Y:S05]  /*4250*/  BSYNC B1 ;  /* 0x0000000000017941 */ /* 0x000fea0003800000 */
.L_x_121:
        /* <DEDUP_REMOVED lines=10> */
.L_x_124:
[----:B------:R-:W-:Y:S05]  /*4300*/  BSYNC B1 ;  /* 0x0000000000017941 */ /* 0x000fea0003800000 */
.L_x_123:
        /* <DEDUP_REMOVED lines=10> */
.L_x_126:
[----:B------:R-:W-:Y:S05]  /*43b0*/  BSYNC B1 ;  /* 0x0000000000017941 */ /* 0x000fea0003800000 */
.L_x_125:
        /* <DEDUP_REMOVED lines=9> */
.L_x_128:
[----:B------:R-:W-:Y:S05]  /*4450*/  BSYNC B1 ;  /* 0x0000000000017941 */ /* 0x000fea0003800000 */
.L_x_127:
        /* <DEDUP_REMOVED lines=9> */
.L_x_130:
[----:B------:R-:W-:Y:S05]  /*44f0*/  BSYNC B1 ;  /* 0x0000000000017941 */ /* 0x000fea0003800000 */
.L_x_129:
        /* <DEDUP_REMOVED lines=10> */
.L_x_132:
[----:B------:R-:W-:Y:S05]  /*45a0*/  BSYNC B1 ;  /* 0x0000000000017941 */ /* 0x000fea0003800000 */
.L_x_131:
        /* <DEDUP_REMOVED lines=10> */
.L_x_134:
[----:B------:R-:W-:Y:S05]  /*4650*/  BSYNC B1 ;  /* 0x0000000000017941 */ /* 0x000fea0003800000 */
.L_x_133:
        /* <DEDUP_REMOVED lines=9> */
.L_x_136:
[----:B------:R-:W-:Y:S05]  /*46f0*/  BSYNC B1 ;  /* 0x0000000000017941 */ /* 0x000fea0003800000 */
.L_x_135:
        /* <DEDUP_REMOVED lines=9> */
.L_x_138:
[----:B------:R-:W-:Y:S05]  /*4790*/  BSYNC B1 ;  /* 0x0000000000017941 */ /* 0x000fea0003800000 */
.L_x_137:
        /* <DEDUP_REMOVED lines=10> */
.L_x_140:
[----:B------:R-:W-:Y:S05]  /*4840*/  BSYNC B1 ;  /* 0x0000000000017941 */ /* 0x000fea0003800000 */
.L_x_139:
        /* <DEDUP_REMOVED lines=10> */
.L_x_142:
[----:B------:R-:W-:Y:S05]  /*48f0*/  BSYNC B1 ;  /* 0x0000000000017941 */ /* 0x000fea0003800000 */
.L_x_141:
        /* <DEDUP_REMOVED lines=9> */
.L_x_144:
[----:B------:R-:W-:Y:S05]  /*4990*/  BSYNC B1 ;  /* 0x0000000000017941 */ /* 0x000fea0003800000 */
.L_x_143:
        /* <DEDUP_REMOVED lines=9> */
.L_x_146:
[----:B------:R-:W-:Y:S05]  /*4a30*/  BSYNC B1 ;  /* 0x0000000000017941 */ /* 0x000fea0003800000 */
.L_x_145:
        /* <DEDUP_REMOVED lines=10> */
.L_x_148:
[----:B------:R-:W-:Y:S05]  /*4ae0*/  BSYNC B1 ;  /* 0x0000000000017941 */ /* 0x000fea0003800000 */
.L_x_147:
        /* <DEDUP_REMOVED lines=10> */
.L_x_150:
[----:B------:R-:W-:Y:S05]  /*4b90*/  BSYNC B1 ;  /* 0x0000000000017941 */ /* 0x000fea0003800000 */
.L_x_149:
        /* <DEDUP_REMOVED lines=9> */
.L_x_152:
[----:B------:R-:W-:Y:S05]  /*4c30*/  BSYNC B1 ;  /* 0x0000000000017941 */ /* 0x000fea0003800000 */
.L_x_151:
        /* <DEDUP_REMOVED lines=9> */
.L_x_154:
[----:B------:R-:W-:Y:S05]  /*4cd0*/  BSYNC B1 ;  /* 0x0000000000017941 */ /* 0x000fea0003800000 */
.L_x_153:
        /* <DEDUP_REMOVED lines=10> */
.L_x_156:
[----:B------:R-:W-:Y:S05]  /*4d80*/  BSYNC B1 ;  /* 0x0000000000017941 */ /* 0x000fea0003800000 */
.L_x_155:
[----:B0----5:R-:W-:Y:S01]  /*4d90*/  IMAD.U32 R2, R19, 0x10000, RZ ;  /* 0x0001000013027824 */ /* 0x021fe200078e00ff */
[----:B------:R-:W-:Y:S01]  /*4da0*/  ISETP.GT.AND P0, PT, R3, 0x79, PT ;  /* 0x000000790300780c */ /* 0x000fe20003f04270 */
[----:B------:R-:W-:Y:S01]  /*4db0*/  @P2 IMAD.MOV.U32 R3, RZ, RZ, R9 ;  /* 0x000000ffff032224 */ /* 0x000fe200078e0009 */
[----:B------:R-:W-:Y:S01]  /*4dc0*/  BSSY B1, `(.L_x_157) ;  /* 0x0000009000017945 */ /* 0x000fe20003800000 */
[----:B------:R-:W-:Y:S01]  /*4dd0*/  FMUL R13, R2, R91 ;  /* 0x0000005b020d7220 */ /* 0x000fe20000400000 */
[----:B------:R-:W-:Y:S01]  /*4de0*/  @P2 IMAD.MOV.U32 R2, RZ, RZ, R8 ;  /* 0x000000ffff022224 */ /* 0x000fe200078e0008 */
[----:B------:R-:W-:Y:S02]  /*4df0*/  ISETP.GT.AND P3, PT, R0, RZ, P0 ;  /* 0x000000ff0000720c */ /* 0x000fe40000764270 */
[----:B------:R-:W-:-:S05]  /*4e00*/  FFMA R13, R84, R90, R13 ;  /* 0x0000005a540d7223 */ /* 0x000fca000000000d */
[----:B------:R-:W-:-:S05]  /*4e10*/  F2FP.BF16.F32.PACK_AB R13, RZ, R13 ;  /* 0x0000000dff0d723e */ /* 0x000fca00000010ff */
[----:B------:R0:W-:Y:S01]  /*4e20*/  @P2 STG.E.U16 desc[UR36][R2.64+0xf0], R13 ;  /* 0x0000f00d02002986 */ /* 0x0001e2000c101524 */
[----:B------:R-:W-:Y:S05]  /*4e30*/  @!P3 BRA `(.L_x_158) ;  /* 0x000000000004b947 */ /* 0x000fea0003800000 */
[----:B------:R0:W5:Y:S02]  /*4e40*/  LDG.E.LTC128B.U16 R19, desc[UR36][R4.64+0xf2] ;  /* 0x0000f22404137981 */ /* 0x000164000c1e1520 */
.L_x_158:
[----:B------:R-:W-:Y:S05]  /*4e50*/  BSYNC B1 ;  /* 0x0000000000017941 */ /* 0x000fea0003800000 */
.L_x_157:
        /* <DEDUP_REMOVED lines=9> */
.L_x_160:
[----:B------:R-:W-:Y:S05]  /*4ef0*/  BSYNC B1 ;  /* 0x0000000000017941 */ /* 0x000fea0003800000 */
.L_x_159:
[----:B0----5:R-:W-:Y:S01]  /*4f00*/  IMAD.U32 R2, R19, 0x10000, RZ ;  /* 0x0001000013027824 */ /* 0x021fe200078e00ff */
[----:B------:R-:W-:Y:S01]  /*4f10*/  ISETP.GT.AND P0, PT, R0, 0x8, P0 ;  /* 0x000000080000780c */ /* 0x000fe20000704270 */
[----:B------:R-:W-:Y:S02]  /*4f20*/  BSSY B1, `(.L_x_161) ;  /* 0x000000a000017945 */ /* 0x000fe40003800000 */
[----:B------:R-:W-:Y:S01]  /*4f30*/  FMUL R3, R2, R91 ;  /* 0x0000005b02037220 */ /* 0x000fe20000400000 */
[----:B------:R-:W-:-:S03]  /*4f40*/  @P1 IMAD.MOV.U32 R2, RZ, RZ, R10 ;  /* 0x000000ffff021224 */ /* 0x000fc600078e000a */
[----:B------:R-:W-:-:S05]  /*4f50*/  FFMA R3, R86, R90, R3 ;  /* 0x0000005a56037223 */ /* 0x000fca0000000003 */
[----:B------:R-:W-:-:S04]  /*4f60*/  F2FP.BF16.F32.PACK_AB R3, RZ, R3 ;  /* 0x00000003ff03723e */ /* 0x000fc800000010ff */
[----:B----4-:R-:W-:Y:S01]  /*4f70*/  PRMT R4, R3, 0x7610, R4 ;  /* 0x0000761003047816 */ /* 0x010fe20000000004 */
[----:B------:R-:W-:-:S05]  /*4f80*/  @P1 IMAD.MOV.U32 R3, RZ, RZ, R11 ;  /* 0x000000ffff031224 */ /* 0x000fca00078e000b */
[----:B------:R0:W-:Y:S01]  /*4f90*/  @P1 STG.E.U16 desc[UR36][R2.64+0xf0], R4 ;  /* 0x0000f00402001986 */ /* 0x0001e2000c101524 */
[----:B------:R-:W-:Y:S05]  /*4fa0*/  @!P0 BRA `(.L_x_162) ;  /* 0x0000000000048947 */ /* 0x000fea0003800000 */
[----:B------:R4:W5:Y:S02]  /*4fb0*/  LDG.E.LTC128B.U16 R19, desc[UR36][R6.64+0xf2] ;  /* 0x0000f22406137981 */ /* 0x000964000c1e1520 */
.L_x_162:
[----:B------:R-:W-:Y:S05]  /*4fc0*/  BSYNC B1 ;  /* 0x0000000000017941 */ /* 0x000fea0003800000 */
.L_x_161:
[----:B------:R-:W-:Y:S05]  /*4fd0*/  @!P0 BRA `(.L_x_163) ;  /* 0x0000001000e88947 */ /* 0x000fea0003800000 */
[----:B-----5:R-:W-:-:S04]  /*4fe0*/  IMAD.U32 R0, R19, 0x10000, RZ ;  /* 0x0001000013007824 */ /* 0x020fc800078e00ff */
[----:B------:R-:W-:-:S04]  /*4ff0*/  FMUL R0, R0, R91 ;  /* 0x0000005b00007220 */ /* 0x000fc80000400000 */
[----:B------:R-:W-:-:S05]  /*5000*/  FFMA R0, R87, R90, R0 ;  /* 0x0000005a57007223 */ /* 0x000fca0000000000 */
[----:B------:R-:W-:-:S05]  /*5010*/  F2FP.BF16.F32.PACK_AB R0, RZ, R0 ;  /* 0x00000000ff00723e */ /* 0x000fca00000010ff */
[----:B------:R0:W-:Y:S01]  /*5020*/  STG.E.U16 desc[UR36][R10.64+0xf2], R0 ;  /* 0x0000f2000a007986 */ /* 0x0001e2000c101524 */
[----:B------:R-:W-:Y:S05]  /*5030*/  BRA `(.L_x_163) ;  /* 0x0000001000d07947 */ /* 0x000fea0003800000 */
.L_x_38:
[----:B------:R-:W-:Y:S01]  /*5040*/  ISETP.GT.AND P0, PT, R3, 0x1, PT ;  /* 0x000000010300780c */ /* 0x000fe20003f04270 */
[----:B------:R-:W-:Y:S01]  /*5050*/  ULDC.64 UR4, c[0x0][0x5c0] ;  /* 0x0001700000047ab9 */ /* 0x000fe20000000a00 */
[-C--:B------:R-:W-:Y:S01]  /*5060*/  FMUL R24, R24, R90.reuse ;  /* 0x0000005a18187220 */ /* 0x080fe20000400000 */
[-C--:B------:R-:W-:Y:S01]  /*5070*/  FMUL R25, R25, R90.reuse ;  /* 0x0000005a19197220 */ /* 0x080fe20000400000 */
[----:B------:R-:W-:Y:S01]  /*5080*/  ISETP.GT.AND P3, PT, R0, RZ, P0 ;  /* 0x000000ff0000720c */ /* 0x000fe20000764270 */
[-C--:B------:R-:W-:Y:S01]  /*5090*/  FMUL R26, R26, R90.reuse ;  /* 0x0000005a1a1a7220 */ /* 0x080fe20000400000 */
[----:B------:R-:W-:Y:S01]  /*50a0*/  LEA R4, P4, R106, UR4, 0x1 ;  /* 0x000000046a047c11 */ /* 0x000fe2000f8808ff */
[----:B------:R-:W-:Y:S01]  /*50b0*/  FMUL R27, R27, R90 ;  /* 0x0000005a1b1b7220 */ /* 0x000fe20000400000 */
[----:B------:R-:W-:Y:S01]  /*50c0*/  F2FP.BF16.F32.PACK_AB R24, RZ, R24 ;  /* 0x00000018ff18723e */ /* 0x000fe200000010ff */
[-C--:B------:R-:W-:Y:S01]  /*50d0*/  FMUL R28, R28, R90.reuse ;  /* 0x0000005a1c1c7220 */ /* 0x080fe20000400000 */
[----:B------:R-:W-:Y:S01]  /*50e0*/  LEA.HI.X R5, R106, UR5, R9, 0x1, P4 ;  /* 0x000000056a057c11 */ /* 0x000fe2000a0f0c09 */
[-C--:B------:R-:W-:Y:S01]  /*50f0*/  FMUL R29, R29, R90.reuse ;  /* 0x0000005a1d1d7220 */ /* 0x080fe20000400000 */
[----:B------:R-:W-:Y:S01]  /*5100*/  F2FP.BF16.F32.PACK_AB R25, RZ, R25 ;  /* 0x00000019ff19723e */ /* 0x000fe200000010ff */
[-C--:B------:R-:W-:Y:S01]  /*5110*/  FMUL R30, R30, R90.reuse ;  /* 0x0000005a1e1e7220 */ /* 0x080fe20000400000 */
[----:B------:R-:W-:Y:S01]  /*5120*/  SHF.L.U64.HI R7, R6, 0x4, R7 ;  /* 0x0000000406077819 */ /* 0x000fe20000010207 */
[----:B------:R-:W-:Y:S01]  /*5130*/  @P1 STG.E.U16 desc[UR36][R4.64], R24 ;  /* 0x0000001804001986 */ /* 0x000fe2000c101524 */
[----:B------:R-:W-:Y:S01]  /*5140*/  ISETP.GT.AND P1, PT, R3, 0x8, PT ;  /* 0x000000080300780c */ /* 0x000fe20003f24270 */
[----:B------:R-:W-:Y:S01]  /*5150*/  FMUL R31, R31, R90 ;  /* 0x0000005a1f1f7220 */ /* 0x000fe20000400000 */
[----:B------:R-:W-:Y:S01]  /*5160*/  ISETP.GT.AND P4, PT, R0, 0x8, P0 ;  /* 0x000000080000780c */ /* 0x000fe20000784270 */
[----:B------:R-:W-:Y:S01]  /*5170*/  @P3 STG.E.U16 desc[UR36][R4.64+0x2], R25 ;  /* 0x0000021904003986 */ /* 0x000fe2000c101524 */
[----:B------:R-:W-:Y:S01]  /*5180*/  LEA R6, P3, R6, R4, 0x4 ;  /* 0x0000000406067211 */ /* 0x000fe200078620ff */
[-C--:B------:R-:W-:Y:S01]  /*5190*/  FMUL R32, R32, R90.reuse ;  /* 0x0000005a20207220 */ /* 0x080fe20000400000 */
[C---:B------:R-:W-:Y:S01]  /*51a0*/  ISETP.GT.AND P2, PT, R0.reuse, 0x8, P2 ;  /* 0x000000080000780c */ /* 0x040fe20001744270 */
[-C--:B------:R-:W-:Y:S01]  /*51b0*/  FMUL R33, R33, R90.reuse ;  /* 0x0000005a21217220 */ /* 0x080fe20000400000 */
[----:B------:R-:W-:Y:S01]  /*51c0*/  ISETP.GT.AND P0, PT, R3, 0x9, PT ;  /* 0x000000090300780c */ /* 0x000fe20003f04270 */
[----:B------:R-:W-:Y:S01]  /*51d0*/  IMAD.X R7, R7, 0x1, R5, P3 ;  /* 0x0000000107077824 */ /* 0x000fe200018e0605 */
[----:B------:R-:W-:Y:S01]  /*51e0*/  ISETP.GT.AND P5, PT, R0, RZ, P1 ;  /* 0x000000ff0000720c */ /* 0x000fe20000fa4270 */
[-C--:B------:R-:W-:Y:S01]  /*51f0*/  FMUL R34, R34, R90.reuse ;  /* 0x0000005a22227220 */ /* 0x080fe20000400000 */
[----:B------:R-:W-:Y:S01]  /*5200*/  ISETP.GT.AND P3, PT, R0, RZ, P0 ;  /* 0x000000ff0000720c */ /* 0x000fe20000764270 */
[----:B------:R-:W-:Y:S01]  /*5210*/  FMUL R35, R35, R90 ;  /* 0x0000005a23237220 */ /* 0x000fe20000400000 */
[----:B------:R-:W-:Y:S01]  /*5220*/  F2FP.BF16.F32.PACK_AB R26, RZ, R26 ;  /* 0x0000001aff1a723e */ /* 0x000fe200000010ff */
[-C--:B------:R-:W-:Y:S01]  /*5230*/  FMUL R36, R36, R90.reuse ;  /* 0x0000005a24247220 */ /* 0x080fe20000400000 */
[----:B------:R-:W-:Y:S01]  /*5240*/  F2FP.BF16.F32.PACK_AB R27, RZ, R27 ;  /* 0x0000001bff1b723e */ /* 0x000fe200000010ff */
[----:B------:R-:W-:Y:S01]  /*5250*/  FMUL R37, R37, R90 ;  /* 0x0000005a25257220 */ /* 0x000fe20000400000 */
[----:B------:R-:W-:Y:S01]  /*5260*/  F2FP.BF16.F32.PACK_AB R28, RZ, R28 ;  /* 0x0000001cff1c723e */ /* 0x000fe200000010ff */
[----:B------:R-:W-:Y:S01]  /*5270*/  @P2 STG.E.U16 desc[UR36][R6.64], R26 ;  /* 0x0000001a06002986 */ /* 0x000fe2000c101524 */
[----:B------:R-:W-:Y:S01]  /*5280*/  F2FP.BF16.F32.PACK_AB R29, RZ, R29 ;  /* 0x0000001dff1d723e */ /* 0x000fe200000010ff */
[-C--:B------:R-:W-:Y:S01]  /*5290*/  FMUL R38, R38, R90.reuse ;  /* 0x0000005a26267220 */ /* 0x080fe20000400000 */
[C---:B------:R-:W-:Y:S01]  /*52a0*/  ISETP.GT.AND P2, PT, R0.reuse, 0x8, P1 ;  /* 0x000000080000780c */ /* 0x040fe20000f44270 */
[----:B------:R-:W-:Y:S01]  /*52b0*/  @P4 STG.E.U16 desc[UR36][R6.64+0x2], R27 ;  /* 0x0000021b06004986 */ /* 0x000fe2000c101524 */
[----:B------:R-:W-:Y:S01]  /*52c0*/  ISETP.GT.AND P1, PT, R3, 0x10, PT ;  /* 0x000000100300780c */ /* 0x000fe20003f24270 */
[----:B------:R-:W-:Y:S01]  /*52d0*/  FMUL R39, R39, R90 ;  /* 0x0000005a27277220 */ /* 0x000fe20000400000 */
[----:B------:R-:W-:Y:S01]  /*52e0*/  F2FP.BF16.F32.PACK_AB R30, RZ, R30 ;  /* 0x0000001eff1e723e */ /* 0x000fe200000010ff */
[----:B------:R-:W-:Y:S01]  /*52f0*/  @P5 STG.E.U16 desc[UR36][R4.64+0x10], R28 ;  /* 0x0000101c04005986 */ /* 0x000fe2000c101524 */
[----:B------:R-:W-:Y:S01]  /*5300*/  ISETP.GT.AND P4, PT, R0, RZ, P1 ;  /* 0x000000ff0000720c */ /* 0x000fe20000f84270 */
[-C--:B------:R-:W-:Y:S01]  /*5310*/  FMUL R40, R40, R90.reuse ;  /* 0x0000005a28287220 */ /* 0x080fe20000400000 */
[----:B------:R-:W-:Y:S01]  /*5320*/  F2FP.BF16.F32.PACK_AB R31, RZ, R31 ;  /* 0x0000001fff1f723e */ /* 0x000fe200000010ff */
[----:B------:R-:W-:Y:S01]  /*5330*/  @P3 STG.E.U16 desc[UR36][R4.64+0x12], R29 ;  /* 0x0000121d04003986 */ /* 0x000fe2000c101524 */
[----:B------:R-:W-:Y:S01]  /*5340*/  ISETP.GT.AND P3, PT, R0, 0x8, P0 ;  /* 0x000000080000780c */ /* 0x000fe20000764270 */
[----:B------:R-:W-:Y:S01]  /*5350*/  FMUL R41, R41, R90 ;  /* 0x0000005a29297220 */ /* 0x000fe20000400000 */
[----:B------:R-:W-:Y:S01]  /*5360*/  ISETP.GT.AND P0, PT, R3, 0x11, PT ;  /* 0x000000110300780c */ /* 0x000fe20003f04270 */
[----:B------:R-:W-:Y:S01]  /*5370*/  @P2 STG.E.U16 desc[UR36][R6.64+0x10], R30 ;  /* 0x0000101e06002986 */ /* 0x000fe2000c101524 */
[----:B------:R-:W-:Y:S01]  /*5380*/  F2FP.BF16.F32.PACK_AB R32, RZ, R32 ;  /* 0x00000020ff20723e */ /* 0x000fe200000010ff */
[-C--:B------:R-:W-:Y:S01]  /*5390*/  FMUL R42, R42, R90.reuse ;  /* 0x0000005a2a2a7220 */ /* 0x080fe20000400000 */
[C---:B------:R-:W-:Y:S01]  /*53a0*/  ISETP.GT.AND P5, PT, R0.reuse, RZ, P0 ;  /* 0x000000ff0000720c */ /* 0x040fe200007a4270 */
[-C--:B------:R-:W-:Y:S01]  /*53b0*/  FMUL R43, R43, R90.reuse ;  /* 0x0000005a2b2b7220 */ /* 0x080fe20000400000 */
[----:B------:R-:W-:Y:S01]  /*53c0*/  ISETP.GT.AND P2, PT, R0, 0x8, P1 ;  /* 0x000000080000780c */ /* 0x000fe20000f44270 */
[-C--:B------:R-:W-:Y:S01]  /*53d0*/  FMUL R44, R44, R90.reuse ;  /* 0x0000005a2c2c7220 */ /* 0x080fe20000400000 */
[----:B------:R-:W-:Y:S01]  /*53e0*/  ISETP.GT.AND P1, PT, R3, 0x18, PT ;  /* 0x000000180300780c */ /* 0x000fe20003f24270 */
[-C--:B------:R-:W-:Y:S01]  /*53f0*/  FMUL R45, R45, R90.reuse ;  /* 0x0000005a2d2d7220 */ /* 0x080fe20000400000 */
[----:B------:R-:W-:Y:S01]  /*5400*/  F2FP.BF16.F32.PACK_AB R33, RZ, R33 ;  /* 0x00000021ff21723e */ /* 0x000fe200000010ff */
[----:B------:R-:W-:Y:S01]  /*5410*/  @P3 STG.E.U16 desc[UR36][R6.64+0x12], R31 ;  /* 0x0000121f06003986 */ /* 0x000fe2000c101524 */
[----:B------:R-:W-:Y:S01]  /*5420*/  ISETP.GT.AND P3, PT, R0, 0x8, P0 ;  /* 0x000000080000780c */ /* 0x000fe20000764270 */
[-C--:B------:R-:W-:Y:S01]  /*5430*/  FMUL R46, R46, R90.reuse ;  /* 0x0000005a2e2e7220 */ /* 0x080fe20000400000 */
[----:B------:R-:W-:Y:S01]  /*5440*/  ISETP.GT.AND P0, PT, R3, 0x19, PT ;  /* 0x000000190300780c */ /* 0x000fe20003f04270 */
[----:B------:R-:W-:Y:S01]  /*5450*/  @P4 STG.E.U16 desc[UR36][R4.64+0x20], R32 ;  /* 0x0000202004004986 */ /* 0x000fe2000c101524 */
[C---:B------:R-:W-:Y:S01]  /*5460*/  ISETP.GT.AND P4, PT, R0.reuse, RZ, P1 ;  /* 0x000000ff0000720c */ /* 0x040fe20000f84270 */
[----:B------:R-:W-:Y:S01]  /*5470*/  FMUL R47, R47, R90 ;  /* 0x0000005a2f2f7220 */ /* 0x000fe20000400000 */
[----:B------:R-:W-:Y:S01]  /*5480*/  F2FP.BF16.F32.PACK_AB R34, RZ, R34 ;  /* 0x00000022ff22723e */ /* 0x000fe200000010ff */
[----:B------:R-:W-:Y:S01]  /*5490*/  @P5 STG.E.U16 desc[UR36][R4.64+0x22], R33 ;  /* 0x0000222104005986 */ /* 0x000fe2000c101524 */
[----:B------:R-:W-:Y:S01]  /*54a0*/  ISETP.GT.AND P5, PT, R0, RZ, P0 ;  /* 0x000000ff0000720c */ /* 0x000fe200007a4270 */
[----:B------:R-:W-:Y:S01]  /*54b0*/  FMUL R48, R48, R90 ;  /* 0x0000005a30307220 */ /* 0x000fe20000400000 */
[----:B------:R-:W-:Y:S01]  /*54c0*/  F2FP.BF16.F32.PACK_AB R35, RZ, R35 ;  /* 0x00000023ff23723e */ /* 0x000fe200000010ff */
[----:B------:R-:W-:Y:S01]  /*54d0*/  @P2 STG.E.U16 desc[UR36][R6.64+0x20], R34 ;  /* 0x0000202206002986 */ /* 0x000fe2000c101524 */
[----:B------:R-:W-:Y:S01]  /*54e0*/  F2FP.BF16.F32.PACK_AB R36, RZ, R36 ;  /* 0x00000024ff24723e */ /* 0x000fe200000010ff */
[-C--:B------:R-:W-:Y:S01]  /*54f0*/  FMUL R49, R49, R90.reuse ;  /* 0x0000005a31317220 */ /* 0x080fe20000400000 */
[----:B------:R-:W-:Y:S01]  /*5500*/  ISETP.GT.AND P2, PT, R0, 0x8, P1 ;  /* 0x000000080000780c */ /* 0x000fe20000f44270 */
[----:B------:R-:W-:Y:S01]  /*5510*/  @P3 STG.E.U16 desc[UR36][R6.64+0x22], R35 ;  /* 0x0000222306003986 */ /* 0x000fe2000c101524 */
[----:B------:R-:W-:Y:S01]  /*5520*/  ISETP.GT.AND P1, PT, R3, 0x20, PT ;  /* 0x000000200300780c */ /* 0x000fe20003f24270 */
[-C--:B------:R-:W-:Y:S01]  /*5530*/  FMUL R50, R50, R90.reuse ;  /* 0x0000005a32327220 */ /* 0x080fe20000400000 */
[----:B------:R-:W-:Y:S01]  /*5540*/  F2FP.BF16.F32.PACK_AB R37, RZ, R37 ;  /* 0x00000025ff25723e */ /* 0x000fe200000010ff */
[----:B------:R-:W-:Y:S01]  /*5550*/  @P4 STG.E.U16 desc[UR36][R4.64+0x30], R36 ;  /* 0x0000302404004986 */ /* 0x000fe2000c101524 */
[C---:B------:R-:W-:Y:S01]  /*5560*/  ISETP.GT.AND P3, PT, R0.reuse, 0x8, P0 ;  /* 0x000000080000780c */ /* 0x040fe20000764270 */
[-C--:B------:R-:W-:Y:S01]  /*5570*/  FMUL R51, R51, R90.reuse ;  /* 0x0000005a33337220 */ /* 0x080fe20000400000 */
[----:B------:R-:W-:Y:S01]  /*5580*/  ISETP.GT.AND P0, PT, R3, 0x21, PT ;  /* 0x000000210300780c */ /* 0x000fe20003f04270 */
[----:B------:R-:W-:Y:S01]  /*5590*/  @P5 STG.E.U16 desc[UR36][R4.64+0x32], R37 ;  /* 0x0000322504005986 */ /* 0x000fe2000c101524 */
[----:B------:R-:W-:Y:S01]  /*55a0*/  ISETP.GT.AND P4, PT, R0, RZ, P1 ;  /* 0x000000ff0000720c */ /* 0x000fe20000f84270 */
[----:B------:R-:W-:Y:S01]  /*55b0*/  FMUL R52, R52, R90 ;  /* 0x0000005a34347220 */ /* 0x000fe20000400000 */
[----:B------:R-:W-:Y:S01]  /*55c0*/  F2FP.BF16.F32.PACK_AB R38, RZ, R38 ;  /* 0x00000026ff26723e */ /* 0x000fe200000010ff */
[-C--:B------:R-:W-:Y:S01]  /*55d0*/  FMUL R53, R53, R90.reuse ;  /* 0x0000005a35357220 */ /* 0x080fe20000400000 */
        /* <DEDUP_REMOVED lines=113> */
[----:B------:R-:W-:Y:S01]  /*5cf0*/  FMUL R87, R87, R90 ;  /* 0x0000005a57577220 */ /* 0x000fe20000400000 */
[----:B------:R-:W-:Y:S01]  /*5d00*/  ISETP.GT.AND P0, PT, R3, 0x51, PT ;  /* 0x000000510300780c */ /* 0x000fe20003f04270 */
[----:B------:R-:W-:Y:S01]  /*5d10*/  @P5 STG.E.U16 desc[UR36][R4.64+0x92], R61 ;  /* 0x0000923d04005986 */ /* 0x000fe2000c101524 */
[----:B------:R-:W-:-:S02]  /*5d20*/  ISETP.GT.AND P4, PT, R0, RZ, P1 ;  /* 0x000000ff0000720c */ /* 0x000fc40000f84270 */
[----:B------:R-:W-:Y:S02]  /*5d30*/  F2FP.BF16.F32.PACK_AB R62, RZ, R62 ;  /* 0x0000003eff3e723e */ /* 0x000fe400000010ff */
[C---:B------:R-:W-:Y:S02]  /*5d40*/  ISETP.GT.AND P5, PT, R0.reuse, RZ, P0 ;  /* 0x000000ff0000720c */ /* 0x040fe400007a4270 */
[----:B------:R-:W-:Y:S01]  /*5d50*/  F2FP.BF16.F32.PACK_AB R63, RZ, R63 ;  /* 0x0000003fff3f723e */ /* 0x000fe200000010ff */
[----:B------:R-:W-:Y:S01]  /*5d60*/  @P2 STG.E.U16 desc[UR36][R6.64+0x90], R62 ;  /* 0x0000903e06002986 */ /* 0x000fe2000c101524 */
[----:B------:R-:W-:Y:S02]  /*5d70*/  F2FP.BF16.F32.PACK_AB R64, RZ, R64 ;  /* 0x00000040ff40723e */ /* 0x000fe400000010ff */
[----:B------:R-:W-:Y:S01]  /*5d80*/  ISETP.GT.AND P2, PT, R0, 0x8, P1 ;  /* 0x000000080000780c */ /* 0x000fe20000f44270 */
[----:B------:R-:W-:Y:S01]  /*5d90*/  @P3 STG.E.U16 desc[UR36][R6.64+0x92], R63 ;  /* 0x0000923f06003986 */ /* 0x000fe2000c101524 */
[----:B------:R-:W-:-:S02]  /*5da0*/  ISETP.GT.AND P1, PT, R3, 0x58, PT ;  /* 0x000000580300780c */ /* 0x000fc40003f24270 */
[----:B------:R-:W-:Y:S01]  /*5db0*/  F2FP.BF16.F32.PACK_AB R65, RZ, R65 ;  /* 0x00000041ff41723e */ /* 0x000fe200000010ff */
[----:B------:R-:W-:Y:S01]  /*5dc0*/  @P4 STG.E.U16 desc[UR36][R4.64+0xa0], R64 ;  /* 0x0000a04004004986 */ /* 0x000fe2000c101524 */
[C---:B------:R-:W-:Y:S02]  /*5dd0*/  ISETP.GT.AND P3, PT, R0.reuse, 0x8, P0 ;  /* 0x000000080000780c */ /* 0x040fe40000764270 */
[----:B------:R-:W-:Y:S01]  /*5de0*/  ISETP.GT.AND P0, PT, R3, 0x59, PT ;  /* 0x000000590300780c */ /* 0x000fe20003f04270 */
[----:B------:R-:W-:Y:S01]  /*5df0*/  @P5 STG.E.U16 desc[UR36][R4.64+0xa2], R65 ;  /* 0x0000a24104005986 */ /* 0x000fe2000c101524 */
[C---:B------:R-:W-:Y:S02]  /*5e00*/  ISETP.GT.AND P4, PT, R0.reuse, RZ, P1 ;  /* 0x000000ff0000720c */ /* 0x040fe40000f84270 */
[----:B------:R-:W-:Y:S02]  /*5e10*/  F2FP.BF16.F32.PACK_AB R66, RZ, R66 ;  /* 0x00000042ff42723e */ /* 0x000fe400000010ff */
[----:B------:R-:W-:-:S02]  /*5e20*/  ISETP.GT.AND P5, PT, R0, RZ, P0 ;  /* 0x000000ff0000720c */ /* 0x000fc400007a4270 */
[----:B------:R-:W-:Y:S01]  /*5e30*/  F2FP.BF16.F32.PACK_AB R67, RZ, R67 ;  /* 0x00000043ff43723e */ /* 0x000fe200000010ff */
[----:B------:R-:W-:Y:S01]  /*5e40*/  @P2 STG.E.U16 desc[UR36][R6.64+0xa0], R66 ;  /* 0x0000a04206002986 */ /* 0x000fe2000c101524 */
[----:B------:R-:W-:Y:S02]  /*5e50*/  F2FP.BF16.F32.PACK_AB R68, RZ, R68 ;  /* 0x00000044ff44723e */ /* 0x000fe400000010ff */
[C---:B------:R-:W-:Y:S01]  /*5e60*/  ISETP.GT.AND P2, PT, R0.reuse, 0x8, P1 ;  /* 0x000000080000780c */ /* 0x040fe20000f44270 */
[----:B------:R-:W-:Y:S01]  /*5e70*/  @P3 STG.E.U16 desc[UR36][R6.64+0xa2], R67 ;  /* 0x0000a24306003986 */ /* 0x000fe2000c101524 */
[----:B------:R-:W-:Y:S02]  /*5e80*/  ISETP.GT.AND P1, PT, R3, 0x60, PT ;  /* 0x000000600300780c */ /* 0x000fe40003f24270 */
[----:B------:R-:W-:Y:S01]  /*5e90*/  F2FP.BF16.F32.PACK_AB R69, RZ, R69 ;  /* 0x00000045ff45723e */ /* 0x000fe200000010ff */
[----:B------:R-:W-:Y:S01]  /*5ea0*/  @P4 STG.E.U16 desc[UR36][R4.64+0xb0], R68 ;  /* 0x0000b04404004986 */ /* 0x000fe2000c101524 */
[----:B------:R-:W-:-:S02]  /*5eb0*/  ISETP.GT.AND P3, PT, R0, 0x8, P0 ;  /* 0x000000080000780c */ /* 0x000fc40000764270 */
[----:B------:R-:W-:Y:S01]  /*5ec0*/  ISETP.GT.AND P0, PT, R3, 0x61, PT ;  /* 0x000000610300780c */ /* 0x000fe20003f04270 */
[----:B------:R-:W-:Y:S01]  /*5ed0*/  @P5 STG.E.U16 desc[UR36][R4.64+0xb2], R69 ;  /* 0x0000b24504005986 */ /* 0x000fe2000c101524 */
[C---:B------:R-:W-:Y:S02]  /*5ee0*/  ISETP.GT.AND P4, PT, R0.reuse, RZ, P1 ;  /* 0x000000ff0000720c */ /* 0x040fe40000f84270 */
[----:B------:R-:W-:Y:S02]  /*5ef0*/  ISETP.GT.AND P5, PT, R0, RZ, P0 ;  /* 0x000000ff0000720c */ /* 0x000fe400007a4270 */
[----:B------:R-:W-:Y:S02]  /*5f00*/  F2FP.BF16.F32.PACK_AB R70, RZ, R70 ;  /* 0x00000046ff46723e */ /* 0x000fe400000010ff */
[----:B------:R-:W-:Y:S02]  /*5f10*/  F2FP.BF16.F32.PACK_AB R71, RZ, R71 ;  /* 0x00000047ff47723e */ /* 0x000fe400000010ff */
[----:B------:R-:W-:Y:S01]  /*5f20*/  F2FP.BF16.F32.PACK_AB R72, RZ, R72 ;  /* 0x00000048ff48723e */ /* 0x000fe200000010ff */
[----:B------:R-:W-:Y:S01]  /*5f30*/  @P2 STG.E.U16 desc[UR36][R6.64+0xb0], R70 ;  /* 0x0000b04606002986 */ /* 0x000fe2000c101524 */
[----:B------:R-:W-:-:S02]  /*5f40*/  F2FP.BF16.F32.PACK_AB R73, RZ, R73 ;  /* 0x00000049ff49723e */ /* 0x000fc400000010ff */
[C---:B------:R-:W-:Y:S01]  /*5f50*/  ISETP.GT.AND P1, PT, R0.reuse, 0x8, P1 ;  /* 0x000000080000780c */ /* 0x040fe20000f24270 */
[----:B------:R-:W-:Y:S01]  /*5f60*/  @P3 STG.E.U16 desc[UR36][R6.64+0xb2], R71 ;  /* 0x0000b24706003986 */ /* 0x000fe2000c101524 */
[C---:B------:R-:W-:Y:S02]  /*5f70*/  ISETP.GT.AND P2, PT, R0.reuse, 0x8, P0 ;  /* 0x000000080000780c */ /* 0x040fe40000744270 */
[C---:B------:R-:W-:Y:S01]  /*5f80*/  ISETP.GT.AND P0, PT, R3.reuse, 0x69, PT ;  /* 0x000000690300780c */ /* 0x040fe20003f04270 */
[----:B------:R-:W-:Y:S01]  /*5f90*/  @P4 STG.E.U16 desc[UR36][R4.64+0xc0], R72 ;  /* 0x0000c04804004986 */ /* 0x000fe2000c101524 */
[----:B------:R-:W-:Y:S02]  /*5fa0*/  ISETP.GT.AND P4, PT, R3, 0x68, PT ;  /* 0x000000680300780c */ /* 0x000fe40003f84270 */
[----:B------:R-:W-:Y:S01]  /*5fb0*/  F2FP.BF16.F32.PACK_AB R74, RZ, R74 ;  /* 0x0000004aff4a723e */ /* 0x000fe200000010ff */
[----:B------:R-:W-:Y:S01]  /*5fc0*/  @P5 STG.E.U16 desc[UR36][R4.64+0xc2], R73 ;  /* 0x0000c24904005986 */ /* 0x000fe2000c101524 */
[----:B------:R-:W-:-:S02]  /*5fd0*/  ISETP.GT.AND P5, PT, R0, RZ, P4 ;  /* 0x000000ff0000720c */ /* 0x000fc400027a4270 */
[C---:B------:R-:W-:Y:S01]  /*5fe0*/  ISETP.GT.AND P3, PT, R0.reuse, RZ, P0 ;  /* 0x000000ff0000720c */ /* 0x040fe20000764270 */
[----:B------:R-:W-:Y:S01]  /*5ff0*/  @P1 STG.E.U16 desc[UR36][R6.64+0xc0], R74 ;  /* 0x0000c04a06001986 */ /* 0x000fe2000c101524 */
[----:B------:R-:W-:Y:S02]  /*6000*/  F2FP.BF16.F32.PACK_AB R75, RZ, R75 ;  /* 0x0000004bff4b723e */ /* 0x000fe400000010ff */
[----:B------:R-:W-:Y:S02]  /*6010*/  F2FP.BF16.F32.PACK_AB R76, RZ, R76 ;  /* 0x0000004cff4c723e */ /* 0x000fe400000010ff */
[C---:B------:R-:W-:Y:S01]  /*6020*/  ISETP.GT.AND P4, PT, R0.reuse, 0x8, P4 ;  /* 0x000000080000780c */ /* 0x040fe20002784270 */
[----:B------:R-:W-:Y:S01]  /*6030*/  @P2 STG.E.U16 desc[UR36][R6.64+0xc2], R75 ;  /* 0x0000c24b06002986 */ /* 0x000fe2000c101524 */
[----:B------:R-:W-:Y:S02]  /*6040*/  F2FP.BF16.F32.PACK_AB R77, RZ, R77 ;  /* 0x0000004dff4d723e */ /* 0x000fe400000010ff */
[----:B------:R-:W-:Y:S01]  /*6050*/  ISETP.GT.AND P2, PT, R3, 0x71, PT ;  /* 0x000000710300780c */ /* 0x000fe20003f44270 */
[----:B------:R-:W-:Y:S01]  /*6060*/  @P5 STG.E.U16 desc[UR36][R4.64+0xd0], R76 ;  /* 0x0000d04c04005986 */ /* 0x000fe2000c101524 */
[----:B------:R-:W-:-:S02]  /*6070*/  ISETP.GT.AND P5, PT, R0, 0x8, P0 ;  /* 0x000000080000780c */ /* 0x000fc400007a4270 */
[C---:B------:R-:W-:Y:S01]  /*6080*/  ISETP.GT.AND P1, PT, R3.reuse, 0x78, PT ;  /* 0x000000780300780c */ /* 0x040fe20003f24270 */
[----:B------:R-:W-:Y:S01]  /*6090*/  @P3 STG.E.U16 desc[UR36][R4.64+0xd2], R77 ;  /* 0x0000d24d04003986 */ /* 0x000fe2000c101524 */
[C---:B------:R-:W-:Y:S02]  /*60a0*/  ISETP.GT.AND P3, PT, R3.reuse, 0x70, PT ;  /* 0x000000700300780c */ /* 0x040fe40003f64270 */
[----:B------:R-:W-:Y:S01]  /*60b0*/  ISETP.GT.AND P0, PT, R3, 0x79, PT ;  /* 0x000000790300780c */ /* 0x000fe20003f04270 */
[----:B------:R-:W-:Y:S01]  /*60c0*/  @P4 IMAD.MOV.U32 R2, RZ, RZ, R6 ;  /* 0x000000ffff024224 */ /* 0x000fe200078e0006 */
[----:B------:R-:W-:Y:S01]  /*60d0*/  F2FP.BF16.F32.PACK_AB R78, RZ, R78 ;  /* 0x0000004eff4e723e */ /* 0x000fe200000010ff */
[----:B------:R-:W-:Y:S01]  /*60e0*/  @P4 IMAD.MOV.U32 R3, RZ, RZ, R7 ;  /* 0x000000ffff034224 */ /* 0x000fe200078e0007 */
[----:B------:R-:W-:Y:S02]  /*60f0*/  F2FP.BF16.F32.PACK_AB R79, RZ, R79 ;  /* 0x0000004fff4f723e */ /* 0x000fe400000010ff */
[----:B------:R-:W-:-:S02]  /*6100*/  F2FP.BF16.F32.PACK_AB R80, RZ, R80 ;  /* 0x00000050ff50723e */ /* 0x000fc400000010ff */
[----:B------:R0:W-:Y:S01]  /*6110*/  @P4 STG.E.U16 desc[UR36][R2.64+0xd0], R78 ;  /* 0x0000d04e02004986 */ /* 0x0001e2000c101524 */
[C---:B------:R-:W-:Y:S02]  /*6120*/  ISETP.GT.AND P4, PT, R0.reuse, RZ, P2 ;  /* 0x000000ff0000720c */ /* 0x040fe40001784270 */
[----:B------:R-:W-:Y:S02]  /*6130*/  F2FP.BF16.F32.PACK_AB R81, RZ, R81 ;  /* 0x00000051ff51723e */ /* 0x000fe400000010ff */
[----:B------:R-:W-:Y:S02]  /*6140*/  ISETP.GT.AND P2, PT, R0, 0x8, P2 ;  /* 0x000000080000780c */ /* 0x000fe40001744270 */
[----:B------:R-:W-:Y:S02]  /*6150*/  F2FP.BF16.F32.PACK_AB R82, RZ, R82 ;  /* 0x00000052ff52723e */ /* 0x000fe400000010ff */
[----:B------:R-:W-:Y:S02]  /*6160*/  F2FP.BF16.F32.PACK_AB R83, RZ, R83 ;  /* 0x00000053ff53723e */ /* 0x000fe400000010ff */
[----:B------:R-:W-:Y:S01]  /*6170*/  F2FP.BF16.F32.PACK_AB R84, RZ, R84 ;  /* 0x00000054ff54723e */ /* 0x000fe200000010ff */
[----:B0-----:R-:W-:Y:S01]  /*6180*/  @P5 IMAD.MOV.U32 R2, RZ, RZ, R6 ;  /* 0x000000ffff025224 */ /* 0x001fe200078e0006 */
[----:B------:R-:W-:Y:S01]  /*6190*/  F2FP.BF16.F32.PACK_AB R85, RZ, R85 ;  /* 0x00000055ff55723e */ /* 0x000fe200000010ff */
[----:B------:R-:W-:Y:S01]  /*61a0*/  @P5 IMAD.MOV.U32 R3, RZ, RZ, R7 ;  /* 0x000000ffff035224 */ /* 0x000fe200078e0007 */
[----:B------:R-:W-:-:S02]  /*61b0*/  F2FP.BF16.F32.PACK_AB R86, RZ, R86 ;  /* 0x00000056ff56723e */ /* 0x000fc400000010ff */
[----:B------:R-:W-:Y:S02]  /*61c0*/  F2FP.BF16.F32.PACK_AB R87, RZ, R87 ;  /* 0x00000057ff57723e */ /* 0x000fe400000010ff */
[----:B------:R0:W-:Y:S01]  /*61d0*/  @P5 STG.E.U16 desc[UR36][R2.64+0xd2], R79 ;  /* 0x0000d24f02005986 */ /* 0x0001e2000c101524 */
[C---:B------:R-:W-:Y:S02]  /*61e0*/  ISETP.GT.AND P5, PT, R0.reuse, RZ, P3 ;  /* 0x000000ff0000720c */ /* 0x040fe40001fa4270 */
[----:B------:R-:W-:-:S11]  /*61f0*/  ISETP.GT.AND P3, PT, R0, 0x8, P3 ;  /* 0x000000080000780c */ /* 0x000fd60001f64270 */
[----:B0-----:R-:W-:Y:S02]  /*6200*/  @P5 IMAD.MOV.U32 R2, RZ, RZ, R4 ;  /* 0x000000ffff025224 */ /* 0x001fe400078e0004 */
[----:B------:R-:W-:-:S05]  /*6210*/  @P5 IMAD.MOV.U32 R3, RZ, RZ, R5 ;  /* 0x000000ffff035224 */ /* 0x000fca00078e0005 */
[----:B------:R0:W-:Y:S01]  /*6220*/  @P5 STG.E.U16 desc[UR36][R2.64+0xe0], R80 ;  /* 0x0000e05002005986 */ /* 0x0001e2000c101524 */
[C---:B------:R-:W-:Y:S02]  /*6230*/  ISETP.GT.AND P5, PT, R0.reuse, RZ, P0 ;  /* 0x000000ff0000720c */ /* 0x040fe400007a4270 */
[----:B------:R-:W-:Y:S01]  /*6240*/  ISETP.GT.AND P0, PT, R0, 0x8, P0 ;  /* 0x000000080000780c */ /* 0x000fe20000704270 */
[----:B0-----:R-:W-:Y:S02]  /*6250*/  @P4 IMAD.MOV.U32 R2, RZ, RZ, R4 ;  /* 0x000000ffff024224 */ /* 0x001fe400078e0004 */
[----:B------:R-:W-:-:S05]  /*6260*/  @P4 IMAD.MOV.U32 R3, RZ, RZ, R5 ;  /* 0x000000ffff034224 */ /* 0x000fca00078e0005 */
[----:B------:R0:W-:Y:S01]  /*6270*/  @P4 STG.E.U16 desc[UR36][R2.64+0xe2], R81 ;  /* 0x0000e25102004986 */ /* 0x0001e2000c101524 */
[C---:B------:R-:W-:Y:S02]  /*6280*/  ISETP.GT.AND P4, PT, R0.reuse, RZ, P1 ;  /* 0x000000ff0000720c */ /* 0x040fe40000f84270 */
[----:B------:R-:W-:Y:S01]  /*6290*/  ISETP.GT.AND P1, PT, R0, 0x8, P1 ;  /* 0x000000080000780c */ /* 0x000fe20000f24270 */
[----:B0-----:R-:W-:Y:S02]  /*62a0*/  @P3 IMAD.MOV.U32 R2, RZ, RZ, R6 ;  /* 0x000000ffff023224 */ /* 0x001fe400078e0006 */
[----:B------:R-:W-:-:S05]  /*62b0*/  @P3 IMAD.MOV.U32 R3, RZ, RZ, R7 ;  /* 0x000000ffff033224 */ /* 0x000fca00078e0007 */
[----:B------:R0:W-:Y:S02]  /*62c0*/  @P3 STG.E.U16 desc[UR36][R2.64+0xe0], R82 ;  /* 0x0000e05202003986 */ /* 0x0001e4000c101524 */
[----:B0-----:R-:W-:Y:S02]  /*62d0*/  @P2 IMAD.MOV.U32 R2, RZ, RZ, R6 ;  /* 0x000000ffff022224 */ /* 0x001fe400078e0006 */
[----:B------:R-:W-:-:S05]  /*62e0*/  @P2 IMAD.MOV.U32 R3, RZ, RZ, R7 ;  /* 0x000000ffff032224 */ /* 0x000fca00078e0007 */
[----:B------:R0:W-:Y:S02]  /*62f0*/  @P2 STG.E.U16 desc[UR36][R2.64+0xe2], R83 ;  /* 0x0000e25302002986 */ /* 0x0001e4000c101524 */
[----:B0-----:R-:W-:Y:S02]  /*6300*/  @P4 IMAD.MOV.U32 R2, RZ, RZ, R4 ;  /* 0x000000ffff024224 */ /* 0x001fe400078e0004 */
[----:B------:R-:W-:-:S05]  /*6310*/  @P4 IMAD.MOV.U32 R3, RZ, RZ, R5 ;  /* 0x000000ffff034224 */ /* 0x000fca00078e0005 */
[----:B------:R0:W-:Y:S04]  /*6320*/  @P4 STG.E.U16 desc[UR36][R2.64+0xf0], R84 ;  /* 0x0000f05402004986 */ /* 0x0001e8000c101524 */
[----:B------:R1:W-:Y:S01]  /*6330*/  @P5 STG.E.U16 desc[UR36][R4.64+0xf2], R85 ;  /* 0x0000f25504005986 */ /* 0x0003e2000c101524 */
[----:B0-----:R-:W-:Y:S02]  /*6340*/  @P1 IMAD.MOV.U32 R2, RZ, RZ, R6 ;  /* 0x000000ffff021224 */ /* 0x001fe400078e0006 */
[----:B------:R-:W-:-:S05]  /*6350*/  @P1 IMAD.MOV.U32 R3, RZ, RZ, R7 ;  /* 0x000000ffff031224 */ /* 0x000fca00078e0007 */
[----:B------:R1:W-:Y:S04]  /*6360*/  @P1 STG.E.U16 desc[UR36][R2.64+0xf0], R86 ;  /* 0x0000f05602001986 */ /* 0x0003e8000c101524 */
[----:B------:R1:W-:Y:S02]  /*6370*/  @P0 STG.E.U16 desc[UR36][R6.64+0xf2], R87 ;  /* 0x0000f25706000986 */ /* 0x0003e4000c101524 */
.L_x_163:
[----:B------:R-:W-:Y:S05]  /*6380*/  BSYNC B0 ;  /* 0x0000000000007941 */ /* 0x000fea0003800000 */
.L_x_37:
[----:B01----:R-:W2:Y:S01]  /*6390*/  LDL.64 R2, [R1] ;  /* 0x0000000001027983 */ /* 0x003ea20000100a00 */
[----:B------:R-:W-:Y:S01]  /*63a0*/  ULDC.64 UR4, c[0x0][0x650] ;  /* 0x0001940000047ab9 */ /* 0x000fe20000000a00 */
[----:B------:R0:W-:Y:S01]  /*63b0*/  SYNCS.ARRIVE.TRANS64.A1T0 RZ, [R98+UR47], RZ ;  /* 0x000000ff62ff79a7 */ /* 0x0001e2000810002f */
[----:B------:R-:W-:Y:S01]  /*63c0*/  PRMT R0, RZ, 0x7610, R0 ;  /* 0x00007610ff007816 */ /* 0x000fe20000000000 */
[----:B-----5:R-:W-:Y:S02]  /*63d0*/  IMAD.MOV.U32 R19, RZ, RZ, -0x1 ;  /* 0xffffffffff137424 */ /* 0x020fe400078e00ff */
[----:B------:R-:W-:Y:S01]  /*63e0*/  IMAD.MOV.U32 R22, RZ, RZ, -0x1 ;  /* 0xffffffffff167424 */ /* 0x000fe200078e00ff */
[----:B--2---:R-:W-:-:S04]  /*63f0*/  LEA R18, P0, R2, R18, 0x1 ;  /* 0x0000001202127211 */ /* 0x004fc800078008ff */
[----:B------:R-:W-:Y:S01]  /*6400*/  LEA.HI.X R17, R2, R17, R23, 0x1, P0 ;  /* 0x0000001102117211 */ /* 0x000fe200000f0c17 */
[----:B------:R-:W-:Y:S01]  /*6410*/  IMAD.MOV.U32 R2, RZ, RZ, -0x1 ;  /* 0xffffffffff027424 */ /* 0x000fe200078e00ff */
[----:B------:R-:W-:-:S04]  /*6420*/  ISETP.GE.U32.AND P0, PT, R18, UR4, PT ;  /* 0x0000000412007c0c */ /* 0x000fc8000bf06070 */
[----:B------:R-:W-:-:S13]  /*6430*/  ISETP.GE.U32.AND.EX P0, PT, R17, UR5, PT, P0 ;  /* 0x0000000511007c0c */ /* 0x000fda000bf06100 */
[----:B0-----:R-:W-:Y:S05]  /*6440*/  @P0 BRA `(.L_x_164) ;  /* 0x0000000400700947 */ /* 0x001fea0003800000 */
[----:B------:R-:W0:Y:S01]  /*6450*/  S2R R10, SR_CTAID.X ;  /* 0x00000000000a7919 */ /* 0x000e220000002500 */
[----:B------:R-:W1:Y:S01]  /*6460*/  LDC.64 R8, c[0x0][0x628] ;  /* 0x00018a00ff087b82 */ /* 0x000e620000000a00 */
[----:B------:R-:W-:Y:S01]  /*6470*/  ULDC UR4, c[0x0][0x150] ;  /* 0x0000540000047ab9 */ /* 0x000fe20000000800 */
[----:B---34-:R-:W-:Y:S01]  /*6480*/  IMAD.MOV.U32 R6, RZ, RZ, R18 ;  /* 0x000000ffff067224 */ /* 0x018fe200078e0012 */
[----:B------:R-:W2:Y:S01]  /*6490*/  S2R R20, SR_CTAID.Y ;  /* 0x0000000000147919 */ /* 0x000ea20000002600 */
[----:B------:R-:W-:-:S04]  /*64a0*/  IMAD.MOV.U32 R7, RZ, RZ, R17 ;  /* 0x000000ffff077224 */ /* 0x000fc800078e0011 */
[----:B------:R-:W3:Y:S08]  /*64b0*/  LDC R15, c[0x0][0x144] ;  /* 0x00005100ff0f7b82 */ /* 0x000ef00000000800 */
[----:B------:R-:W4:Y:S08]  /*64c0*/  LDC R0, c[0x0][0x630] ;  /* 0x00018c00ff007b82 */ /* 0x000f300000000800 */
[----:B------:R-:W2:Y:S01]  /*64d0*/  LDC.64 R12, c[0x0][0x620] ;  /* 0x00018800ff0c7b82 */ /* 0x000ea20000000a00 */
[----:B-1----:R-:W-:-:S04]  /*64e0*/  ISETP.NE.U32.AND P0, PT, R8, RZ, PT ;  /* 0x000000ff0800720c */ /* 0x002fc80003f05070 */
[----:B------:R-:W-:Y:S02]  /*64f0*/  ISETP.NE.AND.EX P0, PT, R9, RZ, PT, P0 ;  /* 0x000000ff0900720c */ /* 0x000fe40003f05300 */
[----:B0-----:R-:W-:-:S05]  /*6500*/  I2FP.F32.U32 R2, R10 ;  /* 0x0000000a00027245 */ /* 0x001fca0000201000 */
[----:B------:R-:W-:-:S04]  /*6510*/  FMUL R2, R2, UR4 ;  /* 0x0000000402027c20 */ /* 0x000fc80008400000 */
[----:B------:R0:W1:Y:S02]  /*6520*/  F2I.U32.TRUNC.NTZ R14, R2 ;  /* 0x00000002000e7305 */ /* 0x000064000020f000 */
[----:B---34-:R-:W-:Y:S05]  /*6530*/  @!P0 BRA `(.L_x_165) ;  /* 0x0000000000288947 */ /* 0x018fea0003800000 */
[----:B------:R-:W3:Y:S02]  /*6540*/  LDC R3, c[0x0][0x634] ;  /* 0x00018d00ff037b82 */ /* 0x000ee40000000800 */
[----:B---3--:R-:W-:-:S05]  /*6550*/  IADD3 R7, P0, R18, R3, RZ ;  /* 0x0000000312077210 */ /* 0x008fca0007f1e0ff */
[----:B------:R-:W-:-:S04]  /*6560*/  IMAD.X R11, RZ, RZ, R17, P0 ;  /* 0x000000ffff0b7224 */ /* 0x000fc800000e0611 */
[----:B0-----:R-:W-:-:S04]  /*6570*/  IMAD.WIDE.U32 R2, R11, R8, RZ ;  /* 0x000000080b027225 */ /* 0x001fc800078e00ff */
[----:B------:R-:W-:-:S04]  /*6580*/  IMAD.WIDE.U32 R4, P0, R7, R9, R2 ;  /* 0x0000000907047225 */ /* 0x000fc80007800002 */
[----:B------:R-:W-:-:S04]  /*6590*/  IMAD.WIDE.U32 R2, R7, R8, RZ ;  /* 0x0000000807027225 */ /* 0x000fc800078e00ff */
[----:B------:R-:W-:Y:S01]  /*65a0*/  IMAD.X R7, RZ, RZ, RZ, P0 ;  /* 0x000000ffff077224 */ /* 0x000fe200000e06ff */
[----:B------:R-:W-:Y:S01]  /*65b0*/  IADD3 RZ, P0, R3, R4, RZ ;  /* 0x0000000403ff7210 */ /* 0x000fe20007f1e0ff */
[----:B------:R-:W-:-:S04]  /*65c0*/  IMAD.MOV.U32 R6, RZ, RZ, R5 ;  /* 0x000000ffff067224 */ /* 0x000fc800078e0005 */
[----:B------:R-:W-:-:S08]  /*65d0*/  IMAD.WIDE.U32.X R6, R11, R9, R6, P0 ;  /* 0x000000090b067225 */ /* 0x000fd000000e0406 */
.L_x_165:
[----:B------:R-:W3:Y:S01]  /*65e0*/  LDC.64 R26, c[0x0][0x640] ;  /* 0x00019000ff1a7b82 */ /* 0x000ee20000000a00 */
[-C--:B------:R-:W-:Y:S01]  /*65f0*/  SHF.R.U64 R11, R6, R0.reuse, R7 ;  /* 0x00000000060b7219 */ /* 0x080fe20000001207 */
[----:B------:R-:W-:Y:S01]  /*6600*/  IMAD.MOV.U32 R19, RZ, RZ, R17 ;  /* 0x000000ffff137224 */ /* 0x000fe200078e0011 */
[----:B------:R-:W-:Y:S01]  /*6610*/  SHF.R.U32.HI R0, RZ, R0, R7 ;  /* 0x00000000ff007219 */ /* 0x000fe20000011607 */
[----:B-1----:R-:W-:Y:S01]  /*6620*/  IMAD.MOV R14, RZ, RZ, -R14 ;  /* 0x000000ffff0e7224 */ /* 0x002fe200078e0a0e */
[----:B------:R-:W-:Y:S01]  /*6630*/  IADD3 R5, P0, RZ, -R11, RZ ;  /* 0x8000000bff057210 */ /* 0x000fe20007f1e0ff */
[----:B------:R-:W-:Y:S01]  /*6640*/  ULDC UR4, c[0x0][0x154] ;  /* 0x0000550000047ab9 */ /* 0x000fe20000000800 */
[----:B------:R-:W-:Y:S01]  /*6650*/  IMAD.MOV.U32 R7, RZ, RZ, 0x1 ;  /* 0x00000001ff077424 */ /* 0x000fe200078e00ff */
[----:B------:R-:W1:Y:S01]  /*6660*/  LDC R4, c[0x0][0x618] ;  /* 0x00018600ff047b82 */ /* 0x000e620000000800 */
[----:B------:R-:W-:Y:S02]  /*6670*/  IMAD R22, R15, R14, R10 ;  /* 0x0000000e0f167224 */ /* 0x000fe400078e020a */
[----:B------:R-:W-:-:S04]  /*6680*/  IMAD.X R3, RZ, RZ, ~R0, P0 ;  /* 0x000000ffff037224 */ /* 0x000fc800000e0e00 */
[-C--:B--2---:R-:W-:Y:S01]  /*6690*/  IMAD R0, R3, R12.reuse, RZ ;  /* 0x0000000c03007224 */ /* 0x084fe200078e02ff */
[----:B------:R-:W2:Y:S01]  /*66a0*/  LDC R6, c[0x0][0x608] ;  /* 0x00018200ff067b82 */ /* 0x000ea20000000800 */
[----:B0-----:R-:W-:-:S04]  /*66b0*/  IMAD.WIDE.U32 R2, R5, R12, R18 ;  /* 0x0000000c05027225 */ /* 0x001fc800078e0012 */
[----:B------:R-:W-:Y:S01]  /*66c0*/  IMAD R5, R5, R13, R0 ;  /* 0x0000000d05057224 */ /* 0x000fe200078e0200 */
[----:B------:R-:W-:Y:S02]  /*66d0*/  I2FP.F32.U32 R0, R20 ;  /* 0x0000001400007245 */ /* 0x000fe40000201000 */
[----:B------:R-:W0:Y:S01]  /*66e0*/  LDC R24, c[0x0][0x658] ;  /* 0x00019600ff187b82 */ /* 0x000e220000000800 */
[----:B------:R-:W-:Y:S01]  /*66f0*/  IMAD.IADD R3, R3, 0x1, R5 ;  /* 0x0000000103037824 */ /* 0x000fe200078e0205 */
[----:B---3--:R-:W-:Y:S01]  /*6700*/  ISETP.NE.U32.AND P0, PT, R26, RZ, PT ;  /* 0x000000ff1a00720c */ /* 0x008fe20003f05070 */
[----:B------:R-:W-:Y:S01]  /*6710*/  FMUL R0, R0, UR4 ;  /* 0x0000000400007c20 */ /* 0x000fe20008400000 */
[----:B------:R-:W-:Y:S02]  /*6720*/  IMAD.MOV.U32 R5, RZ, RZ, -0x1 ;  /* 0xffffffffff057424 */ /* 0x000fe400078e00ff */
[----:B------:R-:W-:Y:S01]  /*6730*/  ISETP.NE.AND.EX P0, PT, R27, RZ, PT, P0 ;  /* 0x000000ff1b00720c */ /* 0x000fe20003f05300 */
[----:B------:R3:W4:Y:S01]  /*6740*/  F2I.U32.TRUNC.NTZ R12, R0 ;  /* 0x00000000000c7305 */ /* 0x000722000020f000 */
[----:B------:R-:W3:Y:S01]  /*6750*/  LDC R15, c[0x0][0x148] ;  /* 0x00005200ff0f7b82 */ /* 0x000ee20000000800 */
[----:B-1----:R-:W-:-:S02]  /*6760*/  SHF.R.U64 R10, R2, R4, R3 ;  /* 0x00000004020a7219 */ /* 0x002fc40000001203 */
[----:B------:R-:W-:-:S05]  /*6770*/  SHF.R.U32.HI R3, RZ, R4, R3 ;  /* 0x00000004ff037219 */ /* 0x000fca0000011603 */
[----:B------:R-:W1:Y:S01]  /*6780*/  LDC R14, c[0x0][0x600] ;  /* 0x00018000ff0e7b82 */ /* 0x000e620000000800 */
[-CC-:B--2---:R-:W-:Y:S02]  /*6790*/  SHF.R.U64 R8, R10, R6.reuse, R3.reuse ;  /* 0x000000060a087219 */ /* 0x184fe40000001203 */
[----:B------:R-:W-:-:S05]  /*67a0*/  SHF.R.U32.HI R3, RZ, R6, R3 ;  /* 0x00000006ff037219 */ /* 0x000fca0000011603 */
[----:B------:R-:W2:Y:S01]  /*67b0*/  LDC R21, c[0x0][0x648] ;  /* 0x00019200ff157b82 */ /* 0x000ea20000000800 */
[-CC-:B0-----:R-:W-:Y:S02]  /*67c0*/  SHF.R.U64 R13, R8, R24.reuse, R3.reuse ;  /* 0x00000018080d7219 */ /* 0x181fe40000001203 */
[-C--:B------:R-:W-:Y:S02]  /*67d0*/  SHF.L.U32 R5, R5, R24.reuse, RZ ;  /* 0x0000001805057219 */ /* 0x080fe400000006ff */
[-C--:B------:R-:W-:Y:S01]  /*67e0*/  SHF.R.U32.HI R3, RZ, R24.reuse, R3 ;  /* 0x00000018ff037219 */ /* 0x080fe20000011603 */
[----:B------:R-:W-:Y:S01]  /*67f0*/  IMAD.MOV.U32 R2, RZ, RZ, R13 ;  /* 0x000000ffff027224 */ /* 0x000fe200078e000d */
[----:B------:R-:W-:Y:S01]  /*6800*/  SHF.L.U32 R24, R7, R24, RZ ;  /* 0x0000001807187219 */ /* 0x000fe200000006ff */
[----:B------:R-:W0:Y:S01]  /*6810*/  LDC R25, c[0x0][0x638] ;  /* 0x00018e00ff197b82 */ /* 0x000e220000000800 */
[----:B------:R-:W-:-:S07]  /*6820*/  LOP3.LUT R19, RZ, R5, RZ, 0x33, !PT ;  /* 0x00000005ff137212 */ /* 0x000fce00078e33ff */
[----:B------:R-:W0:Y:S01]  /*6830*/  LDC R28, c[0x0][0x610] ;  /* 0x00018400ff1c7b82 */ /* 0x000e220000000800 */
[----:B----4-:R-:W-:Y:S05]  /*6840*/  @!P0 BRA `(.L_x_166) ;  /* 0x0000000000288947 */ /* 0x010fea0003800000 */
[----:B---3--:R-:W3:Y:S02]  /*6850*/  LDC R0, c[0x0][0x64c] ;  /* 0x00019300ff007b82 */ /* 0x008ee40000000800 */
[----:B---3--:R-:W-:-:S05]  /*6860*/  IADD3 R7, P0, R13, R0, RZ ;  /* 0x000000000d077210 */ /* 0x008fca0007f1e0ff */
        /* <DEDUP_REMOVED lines=8> */
.L_x_166:
[----:B------:R-:W4:Y:S01]  /*68f0*/  LDC R4, c[0x0][0x65c] ;  /* 0x00019700ff047b82 */ /* 0x000f220000000800 */
[----:B--23--:R-:W-:Y:S01]  /*6900*/  SHF.R.U64 R0, R2, R21, R3 ;  /* 0x0000001502007219 */ /* 0x00cfe20000001203 */
[----:B-1----:R-:W-:Y:S01]  /*6910*/  VIADD R3, R14, 0xffffffff ;  /* 0xffffffff0e037836 */ /* 0x002fe20000000000 */
[----:B------:R-:W-:Y:S01]  /*6920*/  LOP3.LUT R19, R8, R19, RZ, 0xc0, !PT ;  /* 0x0000001308137212 */ /* 0x000fe200078ec0ff */
[----:B------:R-:W-:Y:S02]  /*6930*/  IMAD.MOV R12, RZ, RZ, -R12 ;  /* 0x000000ffff0c7224 */ /* 0x000fe400078e0a0c */
[----:B------:R-:W-:Y:S01]  /*6940*/  IMAD.MOV R2, RZ, RZ, -R0 ;  /* 0x000000ffff027224 */ /* 0x000fe200078e0a00 */
[----:B------:R-:W-:Y:S01]  /*6950*/  LOP3.LUT R3, R10, R3, RZ, 0xc0, !PT ;  /* 0x000000030a037212 */ /* 0x000fe200078ec0ff */
[----:B------:R-:W-:Y:S02]  /*6960*/  IMAD R19, R24, R0, R19 ;  /* 0x0000000018137224 */ /* 0x000fe400078e0213 */
[----:B0-----:R-:W-:-:S04]  /*6970*/  IMAD R0, R2, R25, R13 ;  /* 0x0000001902007224 */ /* 0x001fc800078e020d */
[----:B------:R-:W-:Y:S01]  /*6980*/  IMAD R2, R0, R14, R3 ;  /* 0x0000000e00027224 */ /* 0x000fe200078e0203 */
[----:B----4-:R-:W-:Y:S01]  /*6990*/  ISETP.NE.AND P0, PT, R4, 0x1, PT ;  /* 0x000000010400780c */ /* 0x010fe20003f05270 */
[----:B------:R-:W-:-:S05]  /*69a0*/  IMAD.MOV.U32 R4, RZ, RZ, 0x1 ;  /* 0x00000001ff047424 */ /* 0x000fca00078e00ff */
[----:B------:R-:W-:-:S07]  /*69b0*/  PRMT R0, R4, 0x7610, R0 ;  /* 0x0000761004007816 */ /* 0x000fce0000000000 */
[----:B------:R-:W-:-:S04]  /*69c0*/  @P0 IMAD R22, R15, R12, R20 ;  /* 0x0000000c0f160224 */ /* 0x000fc800078e0214 */
[----:B------:R-:W-:-:S05]  /*69d0*/  IMAD R19, R19, R28, R22 ;  /* 0x0000001c13137224 */ /* 0x000fca00078e0216 */
[----:B------:R-:W-:Y:S02]  /*69e0*/  SEL R22, R2, R19, !P0 ;  /* 0x0000001302167207 */ /* 0x000fe40004000000 */
[----:B------:R-:W-:Y:S01]  /*69f0*/  SEL R19, R19, R2, !P0 ;  /* 0x0000000213137207 */ /* 0x000fe20004000000 */
[----:B------:R-:W-:-:S07]  /*6a00*/  IMAD.MOV.U32 R2, RZ, RZ, R11 ;  /* 0x000000ffff027224 */ /* 0x000fce00078e000b */
.L_x_164:
[----:B------:R-:W-:Y:S02]  /*6a10*/  LOP3.LUT P0, RZ, R0, 0xff, RZ, 0xc0, !PT ;  /* 0x000000ff00ff7812 */ /* 0x000fe4000780c0ff */
[----:B------:R-:W-:-:S11]  /*6a20*/  LOP3.LUT R103, R103, 0x1, RZ, 0x3c, !PT ;  /* 0x0000000167677812 */ /* 0x000fd600078e3cff */
[----:B------:R-:W-:Y:S05]  /*6a30*/  @P0 BRA `(.L_x_167) ;  /* 0xffffffac00b00947 */ /* 0x000fea000383ffff */
[----:B------:R-:W-:Y:S05]  /*6a40*/  EXIT ;  /* 0x000000000000794d */ /* 0x000fea0003800000 */
.L_x_18:
[----:B------:R-:W-:-:S08]  /*6a50*/  ISETP.NE.AND P0, PT, R5, RZ, PT ;  /* 0x000000ff0500720c */ /* 0x000fd00003f05270 */
[----:B0-----:R-:W0:-:S00]  /*6a60*/  USETMAXREG.DEALLOC.CTAPOOL 0x28 ;  /* 0x00000028000079c8 */ /* 0x001e0000080e0500 */
[----:B------:R-:W-:Y:S05]  /*6a70*/  @P0 EXIT ;  /* 0x000000000000094d */ /* 0x000fea0003800000 */
[----:B0-----:R-:W-:Y:S01]  /*6a80*/  LOP3.LUT P0, RZ, R8, 0xff, RZ, 0xc0, !PT ;  /* 0x000000ff08ff7812 */ /* 0x001fe2000780c0ff */
[----:B------:R-:W-:Y:S02]  /*6a90*/  IMAD.MOV.U32 R0, RZ, RZ, 0x1 ;  /* 0x00000001ff007424 */ /* 0x000fe400078e00ff */
[----:B------:R-:W-:-:S10]  /*6aa0*/  IMAD.MOV.U32 R7, RZ, RZ, RZ ;  /* 0x000000ffff077224 */ /* 0x000fd400078e00ff */
[----:B------:R-:W-:Y:S05]  /*6ab0*/  @!P0 BRA `(.L_x_168) ;  /* 0x0000000c00388947 */ /* 0x000fea0003800000 */
[----:B------:R-:W0:Y:S01]  /*6ac0*/  S2R R9, SR_CgaCtaId ;  /* 0x0000000000097919 */ /* 0x000e220000008800 */
[----:B------:R-:W-:Y:S01]  /*6ad0*/  LOP3.LUT P0, RZ, R4, 0x1f, RZ, 0xc0, !PT ;  /* 0x0000001f04ff7812 */ /* 0x000fe2000780c0ff */
[----:B------:R-:W-:Y:S01]  /*6ae0*/  ULDC UR5, c[0x0][0x658] ;  /* 0x0001960000057ab9 */ /* 0x000fe20000000800 */
[----:B------:R-:W-:Y:S01]  /*6af0*/  UMOV UR6, 0xffffffff ;  /* 0xffffffff00067882 */ /* 0x000fe20000000000 */
[----:B------:R-:W-:Y:S01]  /*6b00*/  BSSY B0, `(.L_x_168) ;  /* 0x00000c9000007945 */ /* 0x000fe20003800000 */
[----:B------:R-:W-:Y:S01]  /*6b10*/  USHF.L.U32 UR6, UR6, UR5, URZ ;  /* 0x0000000506067299 */ /* 0x000fe2000800063f */
[C---:B------:R-:W-:Y:S01]  /*6b20*/  ISETP.NE.AND P2, PT, R3.reuse, RZ, PT ;  /* 0x000000ff0300720c */ /* 0x040fe20003f45270 */
[----:B------:R-:W-:Y:S01]  /*6b30*/  IMAD.MOV.U32 R8, RZ, RZ, 0x1 ;  /* 0x00000001ff087424 */ /* 0x000fe200078e00ff */
[----:B------:R-:W-:Y:S01]  /*6b40*/  ISETP.NE.OR P0, PT, R3, RZ, !P0 ;  /* 0x000000ff0300720c */ /* 0x000fe20004705670 */
[----:B------:R-:W-:Y:S01]  /*6b50*/  IMAD.MOV.U32 R0, RZ, RZ, 0x1 ;  /* 0x00000001ff007424 */ /* 0x000fe200078e00ff */
[----:B------:R-:W-:Y:S01]  /*6b60*/  LOP3.LUT R6, R16, 0x2, RZ, 0xfc, !PT ;  /* 0x0000000210067812 */ /* 0x000fe200078efcff */
[----:B------:R-:W-:Y:S01]  /*6b70*/  IMAD.MOV.U32 R7, RZ, RZ, RZ ;  /* 0x000000ffff077224 */ /* 0x000fe200078e00ff */
[----:B------:R-:W-:Y:S01]  /*6b80*/  ULDC UR4, c[0x0][0x600] ;  /* 0x0001800000047ab9 */ /* 0x000fe20000000800 */
[----:B------:R-:W-:Y:S01]  /*6b90*/  UMOV UR7, 0x1 ;  /* 0x0000000100077882 */ /* 0x000fe20000000000 */
[----:B------:R-:W-:-:S02]  /*6ba0*/  UIADD3 UR19, UR40, 0x1, URZ ;  /* 0x0000000128137890 */ /* 0x000fc4000fffe03f */
[----:B------:R-:W-:Y:S02]  /*6bb0*/  UIADD3 UR15, UR4, -0x1, URZ ;  /* 0xffffffff040f7890 */ /* 0x000fe4000fffe03f */
[----:B------:R-:W-:Y:S02]  /*6bc0*/  USHF.L.U32 UR17, UR7, UR5, URZ ;  /* 0x0000000507117299 */ /* 0x000fe4000800063f */
[----:B------:R-:W-:Y:S01]  /*6bd0*/  ULOP3.LUT UR16, URZ, UR6, URZ, 0x33, !UPT ;  /* 0x000000063f107292 */ /* 0x000fe2000f8e333f */
[----:B------:R-:W-:Y:S01]  /*6be0*/  ULDC.64 UR20, c[0x0][0x198] ;  /* 0x0000660000147ab9 */ /* 0x000fe20000000a00 */
[C---:B0-----:R-:W-:Y:S02]  /*6bf0*/  IMAD.SHL.U32 R10, R9.reuse, 0x40, RZ ;  /* 0x00000040090a7824 */ /* 0x041fe400078e00ff */
[----:B------:R-:W-:-:S03]  /*6c00*/  IMAD.SHL.U32 R9, R9, 0x800, RZ ;  /* 0x0000080009097824 */ /* 0x000fc600078e00ff */
[----:B------:R-:W-:-:S07]  /*6c10*/  LOP3.LUT R10, R10, 0x40, RZ, 0xc0, !PT ;  /* 0x000000400a0a7812 */ /* 0x000fce00078ec0ff */
.L_x_180:
[----:B------:R-:W-:-:S03]  /*6c20*/  UMOV UR4, 0xffffffff ;  /* 0xffffffff00047882 */ /* 0x000fc60000000000 */
[----:B------:R-:W-:Y:S05]  /*6c30*/  BRA.DIV UR4, `(.L_x_169) ;  /* 0x0000001604e47947 */ /* 0x000fea000b800000 */
[----:B------:R-:W-:-:S13]  /*6c40*/  ELECT P6, URZ, PT ;  /* 0x00000000003f782f */ /* 0x000fda00038c0000 */
.L_x_207:
[----:B------:R-:W0:Y:S01]  /*6c50*/  LDC R3, c[0x0][0x28c] ;  /* 0x0000a300ff037b82 */ /* 0x000e220000000800 */
[----:B------:R-:W-:Y:S01]  /*6c60*/  BSSY B1, `(.L_x_170) ;  /* 0x0000039000017945 */ /* 0x000fe20003800000 */
[----:B0-----:R-:W-:-:S13]  /*6c70*/  ISETP.LT.OR P6, PT, R3, 0x1, !P6 ;  /* 0x000000010300780c */ /* 0x001fda00077c1670 */
[----:B------:R-:W-:Y:S05]  /*6c80*/  @P6 BRA `(.L_x_171) ;  /* 0x0000000000d86947 */ /* 0x000fea0003800000 */
[----:B------:R-:W-:Y:S02]  /*6c90*/  IMAD R22, R22, 0x80, R10 ;  /* 0x0000008016167824 */ /* 0x000fe400078e020a */
[----:B------:R-:W-:Y:S02]  /*6ca0*/  IMAD.SHL.U32 R19, R19, 0x40, RZ ;  /* 0x0000004013137824 */ /* 0x000fe400078e00ff */
[----:B------:R-:W-:Y:S02]  /*6cb0*/  IMAD.MOV.U32 R15, RZ, RZ, RZ ;  /* 0x000000ffff0f7224 */ /* 0x000fe400078e00ff */
[----:B------:R-:W-:Y:S02]  /*6cc0*/  IMAD.U32 R20, RZ, RZ, UR19 ;  /* 0x00000013ff147e24 */ /* 0x000fe4000f8e00ff */
[----:B------:R-:W-:Y:S02]  /*6cd0*/  IMAD.MOV.U32 R3, RZ, RZ, R0 ;  /* 0x000000ffff037224 */ /* 0x000fe400078e0000 */
[----:B------:R-:W-:-:S07]  /*6ce0*/  IMAD.MOV.U32 R4, RZ, RZ, R7 ;  /* 0x000000ffff047224 */ /* 0x000fce00078e0007 */
.L_x_175:
[----:B------:R-:W0:Y:S01]  /*6cf0*/  S2R R12, SR_CgaCtaId ;  /* 0x00000000000c7919 */ /* 0x000e220000008800 */
[----:B------:R-:W-:Y:S01]  /*6d00*/  MOV R5, 0x400 ;  /* 0x0000040000057802 */ /* 0x000fe20000000f00 */
[----:B------:R-:W1:Y:S03]  /*6d10*/  @!P2 LDC R11, c[0x0][0x500] ;  /* 0x00014000ff0bab82 */ /* 0x000e660000000800 */
[----:B0-----:R-:W-:Y:S02]  /*6d20*/  LEA R13, R12, R5, 0x18 ;  /* 0x000000050c0d7211 */ /* 0x001fe400078ec0ff */
[----:B------:R-:W-:-:S03]  /*6d30*/  SHF.L.U32 R5, R3, 0x1f, RZ ;  /* 0x0000001f03057819 */ /* 0x000fc600000006ff */
[----:B------:R-:W-:-:S04]  /*6d40*/  IMAD R14, R4, 0x8, R13 ;  /* 0x00000008040e7824 */ /* 0x000fc800078e020d */
[----:B------:R-:W0:Y:S02]  /*6d50*/  SYNCS.PHASECHK.TRANS64.TRYWAIT P1, [R14+URZ+0x90], R5 ;  /* 0x000090050e0075a7 */ /* 0x000e24000802017f */
[----:B01----:R-:W-:Y:S05]  /*6d60*/  @!P1 BRA `(.L_x_172) ;  /* 0x0000001400b89947 */ /* 0x003fea0003800000 */
.L_x_208:
[----:B0-----:R-:W-:Y:S01]  /*6d70*/  PRMT R5, R6, 0x9910, RZ ;  /* 0x0000991006057816 */ /* 0x001fe200000000ff */
[----:B------:R0:W-:Y:S03]  /*6d80*/  @!P2 SYNCS.ARRIVE.TRANS64 RZ, [R14+URZ], R11 ;  /* 0x0000000b0effa9a7 */ /* 0x0001e6000800003f */
[----:B------:R-:W-:-:S13]  /*6d90*/  ISETP.NE.AND P1, PT, R5, 0x2, PT ;  /* 0x000000020500780c */ /* 0x000fda0003f25270 */
[----:B0-----:R-:W-:Y:S05]  /*6da0*/  @P1 BRA `(.L_x_173) ;  /* 0x0000000000041947 */ /* 0x001fea0003800000 */
[----:B------:R-:W-:Y:S01]  /*6db0*/  BPT.TRAP 0x1 ;  /* 0x000000040000795c */ /* 0x000fe20000300000 */
.L_x_173:
[----:B------:R-:W-:Y:S05]  /*6dc0*/  @P0 BRA `(.L_x_174) ;  /* 0x0000000000040947 */ /* 0x000fea0003800000 */
[----:B------:R-:W-:Y:S01]  /*6dd0*/  BPT.TRAP 0x1 ;  /* 0x000000040000795c */ /* 0x000fe20000300000 */
.L_x_174:
[----:B------:R-:W-:Y:S01]  /*6de0*/  IMAD.SHL.U32 R12, R4, 0x1000, RZ ;  /* 0x00001000040c7824 */ /* 0x000fe200078e00ff */
[----:B------:R-:W-:Y:S01]  /*6df0*/  R2UR UR9, R14 ;  /* 0x000000000e0972ca */ /* 0x000fe200000e0000 */
[----:B------:R-:W-:Y:S01]  /*6e00*/  VIADD R20, R20, 0xffffffff ;  /* 0xffffffff14147836 */ /* 0x000fe20000000000 */
[----:B------:R-:W-:Y:S01]  /*6e10*/  R2UR UR11, R19 ;  /* 0x00000000130b72ca */ /* 0x000fe200000e0000 */
[----:B------:R-:W-:Y:S01]  /*6e20*/  UIADD3 UR4, UP0, UR20, 0xf0, URZ ;  /* 0x000000f014047890 */ /* 0x000fe2000ff1e03f */
[----:B------:R-:W-:Y:S01]  /*6e30*/  LOP3.LUT R5, R12, 0x800, R9, 0xf8, !PT ;  /* 0x000008000c057812 */ /* 0x000fe200078ef809 */
[----:B------:R-:W-:Y:S01]  /*6e40*/  UIADD3 UR22, UP1, UR20, 0x1f0, URZ ;  /* 0x000001f014167890 */ /* 0x000fe2000ff3e03f */
[----:B------:R-:W-:Y:S01]  /*6e50*/  IADD3 R12, R13, 0x200, R12 ;  /* 0x000002000d0c7810 */ /* 0x000fe20007ffe00c */
[----:B------:R-:W-:Y:S01]  /*6e60*/  UIADD3.X UR5, URZ, UR21, URZ, UP0, !UPT ;  /* 0x000000153f057290 */ /* 0x000fe200087fe43f */
[----:B------:R-:W-:Y:S01]  /*6e70*/  R2UR UR10, R15 ;  /* 0x000000000f0a72ca */ /* 0x000fe200000e0000 */
[----:B------:R-:W-:Y:S01]  /*6e80*/  IMAD R5, R5, 0x2, R13 ;  /* 0x0000000205057824 */ /* 0x000fe200078e020d */
[----:B------:R-:W-:Y:S01]  /*6e90*/  R2UR UR13, R12 ;  /* 0x000000000c0d72ca */ /* 0x000fe200000e0000 */
[----:B------:R-:W-:Y:S01]  /*6ea0*/  VIADD R4, R4, 0x1 ;  /* 0x0000000104047836 */ /* 0x000fe20000000000 */
[----:B------:R-:W-:Y:S01]  /*6eb0*/  R2UR UR12, R2 ;  /* 0x00000000020c72ca */ /* 0x000fe200000e0000 */
[----:B------:R-:W-:Y:S01]  /*6ec0*/  UIADD3.X UR23, URZ, UR21, URZ, UP1, !UPT ;  /* 0x000000153f177290 */ /* 0x000fe20008ffe43f */
[----:B------:R-:W-:Y:S01]  /*6ed0*/  R2UR UR8, R5 ;  /* 0x00000000050872ca */ /* 0x000fe200000e0000 */
[----:B------:R-:W-:Y:S01]  /*6ee0*/  UMOV UR6, 0x0 ;  /* 0x0000000000067882 */ /* 0x000fe20000000000 */
[----:B------:R-:W-:Y:S01]  /*6ef0*/  R2UR UR18, R22 ;  /* 0x00000000161272ca */ /* 0x000fe200000e0000 */
[----:B------:R-:W-:Y:S01]  /*6f00*/  UMOV UR7, 0x10000000 ;  /* 0x1000000000077882 */ /* 0x000fe20000000000 */
[----:B------:R-:W-:Y:S01]  /*6f10*/  ISETP.GT.AND P3, PT, R20, 0x1, PT ;  /* 0x000000011400780c */ /* 0x000fe20003f64270 */
[----:B------:R-:W-:Y:S01]  /*6f20*/  UMOV UR24, 0x30000 ;  /* 0x0003000000187882 */ /* 0x000fe20000000000 */
[----:B------:R-:W-:Y:S01]  /*6f30*/  ISETP.NE.AND P1, PT, R4, 0x12, PT ;  /* 0x000000120400780c */ /* 0x000fe20003f25270 */
[----:B------:R-:W-:-:S03]  /*6f40*/  VIADD R15, R15, 0x20 ;  /* 0x000000200f0f7836 */ /* 0x000fc60000000000 */
[----:B------:R-:W-:Y:S02]  /*6f50*/  SEL R12, RZ, 0x1, P1 ;  /* 0x00000001ff0c7807 */ /* 0x000fe40000800000 */
[----:B------:R-:W-:Y:S01]  /*6f60*/  SEL R4, R4, RZ, P1 ;  /* 0x000000ff04047207 */ /* 0x000fe20000800000 */
[----:B------:R-:W-:Y:S01]  /*6f70*/  UIADD3 UR14, UR8, 0x12200, URZ ;  /* 0x00012200080e7890 */ /* 0x000fe2000fffe03f */
[----:B------:R-:W-:Y:S02]  /*6f80*/  LOP3.LUT R3, R3, R12, RZ, 0x3c, !PT ;  /* 0x0000000c03037212 */ /* 0x000fe400078e3cff */
[----:B------:R-:W-:Y:S02]  /*6f90*/  UMOV UR8, UR13 ;  /* 0x0000000d00087c82 */ /* 0x000fe40008000000 */
[----:B------:R0:W-:Y:S02]  /*6fa0*/  UTMALDG.3D [UR8], [UR4], desc[UR6] ;  /* 0x00000608040075b4 */ /* 0x0001e40008011000 */
[----:B0-----:R-:W-:Y:S01]  /*6fb0*/  UMOV UR8, UR14 ;  /* 0x0000000e00087c82 */ /* 0x001fe20008000000 */
[----:B------:R-:W-:-:S02]  /*6fc0*/  UMOV UR11, UR18 ;  /* 0x00000012000b7c82 */ /* 0x000fc40008000000 */
[----:B------:R0:W-:Y:S02]  /*6fd0*/  UTMALDG.3D.MULTICAST [UR8], [UR22], UR24, desc[UR6] ;  /* 0x00000608160073b4 */ /* 0x0001e40008011818 */
[----:B0-----:R-:W-:Y:S05]  /*6fe0*/  @P3 BRA `(.L_x_175) ;  /* 0xfffffffc00403947 */ /* 0x001fea000383ffff */
.L_x_171:
[----:B------:R-:W-:Y:S05]  /*6ff0*/  BSYNC B1 ;  /* 0x0000000000017941 */ /* 0x000fea0003800000 */
.L_x_170:
[----:B------:R-:W2:Y:S01]  /*7000*/  LDL.64 R12, [R1] ;  /* 0x00000000010c7983 */ /* 0x000ea20000100a00 */
[----:B------:R-:W-:Y:S01]  /*7010*/  LOP3.LUT P4, RZ, R8, 0xff, RZ, 0xc0, !PT ;  /* 0x000000ff08ff7812 */ /* 0x000fe2000788c0ff */
[----:B------:R-:W-:Y:S01]  /*7020*/  VIADD R4, R7, UR40 ;  /* 0x0000002807047c36 */ /* 0x000fe20008000000 */
[----:B------:R-:W-:Y:S01]  /*7030*/  ULDC.64 UR4, c[0x0][0x650] ;  /* 0x0001940000047ab9 */ /* 0x000fe20000000a00 */
[----:B------:R-:W-:Y:S01]  /*7040*/  IMAD.U32 R7, RZ, RZ, UR40 ;  /* 0x00000028ff077e24 */ /* 0x000fe2000f8e00ff */
[----:B------:R-:W-:Y:S01]  /*7050*/  UISETP.GE.U32.AND UP0, UPT, UR40, 0x12, UPT ;  /* 0x000000122800788c */ /* 0x000fe2000bf06070 */
[----:B------:R-:W-:Y:S01]  /*7060*/  BSSY B1, `(.L_x_176) ;  /* 0x0000070000017945 */ /* 0x000fe20003800000 */
[----:B------:R-:W-:Y:S01]  /*7070*/  ISETP.GT.U32.AND P1, PT, R4, 0x11, PT ;  /* 0x000000110400780c */ /* 0x000fe20003f24070 */
[----:B------:R-:W-:Y:S01]  /*7080*/  IMAD.MOV.U32 R19, RZ, RZ, -0x1 ;  /* 0xffffffffff137424 */ /* 0x000fe200078e00ff */
[----:B------:R-:W-:Y:S01]  /*7090*/  PRMT R8, RZ, 0x7610, R8 ;  /* 0x00007610ff087816 */ /* 0x000fe20000000008 */
[----:B------:R-:W-:Y:S01]  /*70a0*/  IMAD.MOV.U32 R22, RZ, RZ, -0x1 ;  /* 0xffffffffff167424 */ /* 0x000fe200078e00ff */
[----:B------:R-:W-:-:S02]  /*70b0*/  ISETP.LT.U32.AND P1, PT, R7, 0x12, P1 ;  /* 0x000000120700780c */ /* 0x000fc40000f21070 */
[----:B------:R-:W-:Y:S01]  /*70c0*/  PLOP3.LUT P3, PT, PT, PT, UP0, 0x80, 0x0 ;  /* 0x000000000000781c */ /* 0x000fe20003f6f008 */
[----:B------:R-:W0:Y:S01]  /*70d0*/  @P4 S2R R3, SR_CgaCtaId ;  /* 0x0000000000034919 */ /* 0x000e220000008800 */
[----:B------:R-:W-:-:S04]  /*70e0*/  @P4 MOV R2, 0x400 ;  /* 0x0000040000024802 */ /* 0x000fc80000000f00 */
[----:B0-----:R-:W-:Y:S01]  /*70f0*/  @P4 LEA R5, R3, R2, 0x18 ;  /* 0x0000000203054211 */ /* 0x001fe200078ec0ff */
[----:B------:R-:W-:-:S03]  /*7100*/  IMAD.WIDE.U32 R2, R4, 0x38e38e39, RZ ;  /* 0x38e38e3904027825 */ /* 0x000fc600078e00ff */
[----:B------:R0:W-:Y:S01]  /*7110*/  @P4 SYNCS.ARRIVE.TRANS64.A1T0 RZ, [R5+URZ+0x158], RZ ;  /* 0x000158ff05ff49a7 */ /* 0x0001e2000810003f */
[----:B------:R-:W-:Y:S01]  /*7120*/  IMAD.MOV.U32 R2, RZ, RZ, -0x1 ;  /* 0xffffffffff027424 */ /* 0x000fe200078e00ff */
[----:B0-----:R-:W-:Y:S02]  /*7130*/  SHF.R.U32.HI R5, RZ, 0x2, R3 ;  /* 0x00000002ff057819 */ /* 0x001fe40000011603 */
[----:B------:R-:W-:-:S03]  /*7140*/  SEL R3, RZ, 0x1, !P1 ;  /* 0x00000001ff037807 */ /* 0x000fc60004800000 */
[----:B------:R-:W-:Y:S01]  /*7150*/  IMAD R7, R5, -0x12, R4 ;  /* 0xffffffee05077824 */ /* 0x000fe200078e0204 */
[----:B------:R-:W-:Y:S02]  /*7160*/  LOP3.LUT R0, R0, R3, RZ, 0x3c, !PT ;  /* 0x0000000300007212 */ /* 0x000fe400078e3cff */
[----:B------:R-:W-:Y:S02]  /*7170*/  PRMT R3, RZ, 0x7610, R3 ;  /* 0x00007610ff037816 */ /* 0x000fe40000000003 */
[----:B------:R-:W-:Y:S02]  /*7180*/  @P3 LOP3.LUT R0, R0, 0x1, R5, 0x78, !PT ;  /* 0x0000000100003812 */ /* 0x000fe400078e7805 */
[----:B--2---:R-:W-:-:S04]  /*7190*/  IADD3 R18, P4, R18, R12, RZ ;  /* 0x0000000c12127210 */ /* 0x004fc80007f9e0ff */
[----:B------:R-:W-:Y:S01]  /*71a0*/  ISETP.GE.U32.AND P1, PT, R18, UR4, PT ;  /* 0x0000000412007c0c */ /* 0x000fe2000bf26070 */
[----:B------:R-:W-:-:S05]  /*71b0*/  IMAD.X R17, R17, 0x1, R23, P4 ;  /* 0x0000000111117824 */ /* 0x000fca00020e0617 */
[----:B------:R-:W-:-:S13]  /*71c0*/  ISETP.GE.U32.AND.EX P1, PT, R17, UR5, PT, P1 ;  /* 0x0000000511007c0c */ /* 0x000fda000bf26110 */
[----:B------:R-:W-:Y:S05]  /*71d0*/  @P1 BRA `(.L_x_177) ;  /* 0x0000000400601947 */ /* 0x000fea0003800000 */
[----:B------:R-:W0:Y:S01]  /*71e0*/  S2R R12, SR_CTAID.X ;  /* 0x00000000000c7919 */ /* 0x000e220000002500 */
[----:B------:R-:W-:Y:S01]  /*71f0*/  ULDC.64 UR4, c[0x0][0x628] ;  /* 0x00018a0000047ab9 */ /* 0x000fe20000000a00 */
[----:B------:R-:W-:Y:S01]  /*7200*/  ULDC UR7, c[0x0][0x630] ;  /* 0x00018c0000077ab9 */ /* 0x000fe20000000800 */
[----:B------:R-:W-:Y:S01]  /*7210*/  ISETP.NE.U32.AND P1, PT, RZ, UR4, PT ;  /* 0x00000004ff007c0c */ /* 0x000fe2000bf25070 */
[----:B------:R-:W1:Y:S01]  /*7220*/  S2R R13, SR_CTAID.Y ;  /* 0x00000000000d7919 */ /* 0x000e620000002600 */
[----:B------:R-:W-:Y:S01]  /*7230*/  ULDC UR8, c[0x0][0x150] ;  /* 0x0000540000087ab9 */ /* 0x000fe20000000800 */
[----:B------:R-:W-:Y:S01]  /*7240*/  IMAD.MOV.U32 R2, RZ, RZ, R18 ;  /* 0x000000ffff027224 */ /* 0x000fe200078e0012 */
[----:B------:R-:W-:Y:S01]  /*7250*/  ISETP.NE.AND.EX P1, PT, RZ, UR5, PT, P1 ;  /* 0x00000005ff007c0c */ /* 0x000fe2000bf25310 */
[----:B------:R-:W-:Y:S01]  /*7260*/  IMAD.MOV.U32 R3, RZ, RZ, R17 ;  /* 0x000000ffff037224 */ /* 0x000fe200078e0011 */
[----:B0-----:R-:W-:-:S11]  /*7270*/  I2FP.F32.U32 R14, R12 ;  /* 0x0000000c000e7245 */ /* 0x001fd60000201000 */
[----:B------:R-:W-:Y:S05]  /*7280*/  @!P1 BRA `(.L_x_178) ;  /* 0x0000000000289947 */ /* 0x000fea0003800000 */
[----:B------:R-:W-:Y:S02]  /*7290*/  ULDC UR6, c[0x0][0x634] ;  /* 0x00018d0000067ab9 */ /* 0x000fe40000000800 */
[----:B------:R-:W-:-:S05]  /*72a0*/  IADD3 R3, P1, R18, UR6, RZ ;  /* 0x0000000612037c10 */ /* 0x000fca000ff3e0ff */
[----:B------:R-:W-:-:S04]  /*72b0*/  IMAD.X R11, RZ, RZ, R17, P1 ;  /* 0x000000ffff0b7224 */ /* 0x000fc800008e0611 */
[----:B------:R-:W-:-:S04]  /*72c0*/  IMAD.WIDE.U32 R4, R11, UR4, RZ ;  /* 0x000000040b047c25 */ /* 0x000fc8000f8e00ff */
[----:B------:R-:W-:-:S04]  /*72d0*/  IMAD.WIDE.U32 R4, P1, R3, UR5, R4 ;  /* 0x0000000503047c25 */ /* 0x000fc8000f820004 */
[----:B------:R-:W-:-:S04]  /*72e0*/  IMAD.WIDE.U32 R2, R3, UR4, RZ ;  /* 0x0000000403027c25 */ /* 0x000fc8000f8e00ff */
[----:B------:R-:W-:Y:S01]  /*72f0*/  IMAD.MOV.U32 R2, RZ, RZ, R5 ;  /* 0x000000ffff027224 */ /* 0x000fe200078e0005 */
[----:B------:R-:W-:Y:S01]  /*7300*/  IADD3 RZ, P3, R3, R4, RZ ;  /* 0x0000000403ff7210 */ /* 0x000fe20007f7e0ff */
[----:B------:R-:W-:-:S04]  /*7310*/  IMAD.X R3, RZ, RZ, RZ, P1 ;  /* 0x000000ffff037224 */ /* 0x000fc800008e06ff */
[----:B------:R-:W-:-:S08]  /*7320*/  IMAD.WIDE.U32.X R2, R11, UR5, R2, P3 ;  /* 0x000000050b027c25 */ /* 0x000fd000098e0402 */
.L_x_178:
[----:B------:R-:W0:Y:S01]  /*7330*/  LDC R21, c[0x0][0x65c] ;  /* 0x00019700ff157b82 */ /* 0x000e220000000800 */
[--C-:B------:R-:W-:Y:S01]  /*7340*/  SHF.R.U64 R11, R2, UR7, R3.reuse ;  /* 0x00000007020b7c19 */ /* 0x100fe20008001203 */
[----:B------:R-:W-:Y:S01]  /*7350*/  FMUL R14, R14, UR8 ;  /* 0x000000080e0e7c20 */ /* 0x000fe20008400000 */
[----:B------:R-:W-:Y:S01]  /*7360*/  SHF.R.U32.HI R2, RZ, UR7, R3 ;  /* 0x00000007ff027c19 */ /* 0x000fe20008011603 */
[----:B------:R-:W-:Y:S01]  /*7370*/  ULDC UR6, c[0x0][0x154] ;  /* 0x0000550000067ab9 */ /* 0x000fe20000000800 */
[----:B------:R-:W-:Y:S01]  /*7380*/  IADD3 R15, P1, RZ, -R11, RZ ;  /* 0x8000000bff0f7210 */ /* 0x000fe20007f3e0ff */
[----:B------:R-:W-:Y:S01]  /*7390*/  ULDC.64 UR4, c[0x0][0x620] ;  /* 0x0001880000047ab9 */ /* 0x000fe20000000a00 */
[----:B-1----:R-:W-:Y:S01]  /*73a0*/  I2FP.F32.U32 R3, R13 ;  /* 0x0000000d00037245 */ /* 0x002fe20000201000 */
[----:B------:R-:W1:Y:S01]  /*73b0*/  LDC R19, c[0x0][0x144] ;  /* 0x00005100ff137b82 */ /* 0x000e620000000800 */
[----:B------:R-:W2:Y:S01]  /*73c0*/  F2I.U32.TRUNC.NTZ R14, R14 ;  /* 0x0000000e000e7305 */ /* 0x000ea2000020f000 */
[----:B------:R-:W-:-:S02]  /*73d0*/  IMAD.X R2, RZ, RZ, ~R2, P1 ;  /* 0x000000ffff027224 */ /* 0x000fc400008e0e02 */
[----:B------:R-:W-:Y:S01]  /*73e0*/  FMUL R4, R3, UR6 ;  /* 0x0000000603047c20 */ /* 0x000fe20008400000 */
[----:B------:R-:W-:Y:S01]  /*73f0*/  IMAD.MOV.U32 R3, RZ, RZ, R17 ;  /* 0x000000ffff037224 */ /* 0x000fe200078e0011 */
[----:B------:R-:W-:Y:S01]  /*7400*/  ULDC.64 UR6, c[0x0][0x640] ;  /* 0x0001900000067ab9 */ /* 0x000fe20000000a00 */
[----:B------:R-:W-:Y:S01]  /*7410*/  IMAD R2, R2, UR4, RZ ;  /* 0x0000000402027c24 */ /* 0x000fe2000f8e02ff */
[----:B------:R-:W3:Y:S01]  /*7420*/  LDC R20, c[0x0][0x148] ;  /* 0x00005200ff147b82 */ /* 0x000ee20000000800 */
[----:B------:R-:W-:Y:S01]  /*7430*/  ISETP.NE.U32.AND P1, PT, RZ, UR6, PT ;  /* 0x00000006ff007c0c */ /* 0x000fe2000bf25070 */
[----:B------:R-:W4:Y:S01]  /*7440*/  F2I.U32.TRUNC.NTZ R4, R4 ;  /* 0x0000000400047305 */ /* 0x000f22000020f000 */
[----:B------:R-:W-:Y:S02]  /*7450*/  IMAD R5, R15, UR5, R2 ;  /* 0x000000050f057c24 */ /* 0x000fe4000f8e0202 */
[----:B------:R-:W-:Y:S01]  /*7460*/  IMAD.MOV.U32 R2, RZ, RZ, R18 ;  /* 0x000000ffff027224 */ /* 0x000fe200078e0012 */
[----:B------:R-:W-:-:S02]  /*7470*/  ISETP.NE.AND.EX P1, PT, RZ, UR7, PT, P1 ;  /* 0x00000007ff007c0c */ /* 0x000fc4000bf25310 */
[----:B0-----:R-:W-:Y:S01]  /*7480*/  ISETP.NE.AND P4, PT, R21, 0x1, PT ;  /* 0x000000011500780c */ /* 0x001fe20003f85270 */
[----:B------:R-:W-:Y:S01]  /*7490*/  IMAD.WIDE.U32 R2, R15, UR4, R2 ;  /* 0x000000040f027c25 */ /* 0x000fe2000f8e0002 */
[----:B------:R-:W-:-:S03]  /*74a0*/  ULDC UR4, c[0x0][0x618] ;  /* 0x0001860000047ab9 */ /* 0x000fc60000000800 */
[----:B--2---:R-:W-:Y:S02]  /*74b0*/  IMAD.MOV R14, RZ, RZ, -R14 ;  /* 0x000000ffff0e7224 */ /* 0x004fe400078e0a0e */
[----:B------:R-:W-:Y:S02]  /*74c0*/  IMAD.IADD R3, R3, 0x1, R5 ;  /* 0x0000000103037824 */ /* 0x000fe400078e0205 */
[----:B-1----:R-:W-:-:S03]  /*74d0*/  IMAD R12, R19, R14, R12 ;  /* 0x0000000e130c7224 */ /* 0x002fc600078e020c */
[--C-:B------:R-:W-:Y:S01]  /*74e0*/  SHF.R.U64 R14, R2, UR4, R3.reuse ;  /* 0x00000004020e7c19 */ /* 0x100fe20008001203 */
[----:B----4-:R-:W-:Y:S01]  /*74f0*/  IMAD.MOV R2, RZ, RZ, -R4 ;  /* 0x000000ffff027224 */ /* 0x010fe200078e0a04 */
[----:B------:R-:W-:Y:S01]  /*7500*/  SHF.R.U32.HI R3, RZ, UR4, R3 ;  /* 0x00000004ff037c19 */ /* 0x000fe20008011603 */
[----:B------:R-:W-:Y:S02]  /*7510*/  ULDC UR4, c[0x0][0x608] ;  /* 0x0001820000047ab9 */ /* 0x000fe40000000800 */
[----:B---3--:R-:W-:Y:S01]  /*7520*/  @P4 IMAD R12, R20, R2, R13 ;  /* 0x00000002140c4224 */ /* 0x008fe200078e020d */
[--C-:B------:R-:W-:Y:S02]  /*7530*/  SHF.R.U64 R19, R14, UR4, R3.reuse ;  /* 0x000000040e137c19 */ /* 0x100fe40008001203 */
[----:B------:R-:W-:Y:S01]  /*7540*/  SHF.R.U32.HI R2, RZ, UR4, R3 ;  /* 0x00000004ff027c19 */ /* 0x000fe20008011603 */
[----:B------:R-:W-:-:S03]  /*7550*/  ULDC UR4, c[0x0][0x658] ;  /* 0x0001960000047ab9 */ /* 0x000fc60000000800 */
[--C-:B------:R-:W-:Y:S02]  /*7560*/  SHF.R.U64 R13, R19, UR4, R2.reuse ;  /* 0x00000004130d7c19 */ /* 0x100fe40008001202 */
[----:B------:R-:W-:-:S03]  /*7570*/  SHF.R.U32.HI R2, RZ, UR4, R2 ;  /* 0x00000004ff027c19 */ /* 0x000fc60008011602 */
[----:B------:R-:W-:Y:S02]  /*7580*/  IMAD.MOV.U32 R4, RZ, RZ, R13 ;  /* 0x000000ffff047224 */ /* 0x000fe400078e000d */
[----:B------:R-:W-:Y:S01]  /*7590*/  IMAD.MOV.U32 R3, RZ, RZ, R2 ;  /* 0x000000ffff037224 */ /* 0x000fe200078e0002 */
[----:B------:R-:W-:Y:S06]  /*75a0*/  @!P1 BRA `(.L_x_179) ;  /* 0x00000000002c9947 */ /* 0x000fec0003800000 */
        /* <DEDUP_REMOVED lines=9> */
[----:B------:R-:W-:-:S04]  /*7640*/  IMAD.WIDE.U32.X R2, R15, UR7, R2, P3 ;  /* 0x000000070f027c25 */ /* 0x000fc800098e0402 */
[----:B------:R-:W-:-:S07]  /*7650*/  IMAD.MOV.U32 R4, RZ, RZ, R2 ;  /* 0x000000ffff047224 */ /* 0x000fce00078e0002 */
.L_x_179:
[----:B------:R-:W-:Y:S01]  /*7660*/  ULDC UR4, c[0x0][0x648] ;  /* 0x0001920000047ab9 */ /* 0x000fe20000000800 */
[----:B------:R-:W-:Y:S01]  /*7670*/  LOP3.LUT R2, R19, UR16, RZ, 0xc0, !PT ;  /* 0x0000001013027c12 */ /* 0x000fe2000f8ec0ff */
[----:B------:R-:W-:Y:S01]  /*7680*/  ULDC UR5, c[0x0][0x610] ;  /* 0x0001840000057ab9 */ /* 0x000fe20000000800 */
[----:B------:R-:W-:Y:S01]  /*7690*/  SHF.R.U64 R3, R4, UR4, R3 ;  /* 0x0000000404037c19 */ /* 0x000fe20008001203 */
[----:B------:R-:W-:Y:S01]  /*76a0*/  ULDC UR4, c[0x0][0x638] ;  /* 0x00018e0000047ab9 */ /* 0x000fe20000000800 */
[----:B------:R-:W-:-:S03]  /*76b0*/  LOP3.LUT R14, R14, UR15, RZ, 0xc0, !PT ;  /* 0x0000000f0e0e7c12 */ /* 0x000fc6000f8ec0ff */
[----:B------:R-:W-:Y:S02]  /*76c0*/  IMAD.MOV R4, RZ, RZ, -R3 ;  /* 0x000000ffff047224 */ /* 0x000fe400078e0a03 */
[----:B------:R-:W-:Y:S02]  /*76d0*/  IMAD R3, R3, UR17, R2 ;  /* 0x0000001103037c24 */ /* 0x000fe4000f8e0202 */
[----:B------:R-:W-:Y:S01]  /*76e0*/  IMAD R13, R4, UR4, R13 ;  /* 0x00000004040d7c24 */ /* 0x000fe2000f8e020d */
[----:B------:R-:W-:Y:S01]  /*76f0*/  ULDC UR4, c[0x0][0x600] ;  /* 0x0001800000047ab9 */ /* 0x000fe20000000800 */
[----:B------:R-:W-:Y:S02]  /*7700*/  IMAD R12, R3, UR5, R12 ;  /* 0x00000005030c7c24 */ /* 0x000fe4000f8e020c */
[----:B------:R-:W-:Y:S02]  /*7710*/  IMAD R13, R13, UR4, R14 ;  /* 0x000000040d0d7c24 */ /* 0x000fe4000f8e020e */
[----:B------:R-:W-:-:S02]  /*7720*/  IMAD.MOV.U32 R3, RZ, RZ, 0x1 ;  /* 0x00000001ff037424 */ /* 0x000fc400078e00ff */
[----:B------:R-:W-:Y:S01]  /*7730*/  IMAD.MOV.U32 R2, RZ, RZ, R11 ;  /* 0x000000ffff027224 */ /* 0x000fe200078e000b */
[----:B------:R-:W-:Y:S02]  /*7740*/  SEL R22, R13, R12, !P4 ;  /* 0x0000000c0d167207 */ /* 0x000fe40006000000 */
[----:B------:R-:W-:-:S07]  /*7750*/  SEL R19, R12, R13, !P4 ;  /* 0x0000000d0c137207 */ /* 0x000fce0006000000 */
.L_x_177:
[----:B------:R-:W-:Y:S05]  /*7760*/  BSYNC B1 ;  /* 0x0000000000017941 */ /* 0x000fea0003800000 */
.L_x_176:
[----:B------:R-:W-:-:S13]  /*7770*/  LOP3.LUT P1, RZ, R3, 0xff, RZ, 0xc0, !PT ;  /* 0x000000ff03ff7812 */ /* 0x000fda000782c0ff */
[----:B------:R-:W-:Y:S05]  /*7780*/  @P1 BRA `(.L_x_180) ;  /* 0xfffffff400241947 */ /* 0x000fea000383ffff */
[----:B------:R-:W-:Y:S05]  /*7790*/  BSYNC B0 ;  /* 0x0000000000007941 */ /* 0x000fea0003800000 */
.L_x_168:
[----:B------:R-:W-:-:S03]  /*77a0*/  UMOV UR4, 0xffffffff ;  /* 0xffffffff00047882 */ /* 0x000fc60000000000 */
[----:B------:R-:W-:Y:S05]  /*77b0*/  BRA.DIV UR4, `(.L_x_181) ;  /* 0x0000000e04387947 */ /* 0x000fea000b800000 */
[----:B------:R-:W-:-:S13]  /*77c0*/  ELECT P6, URZ, PT ;  /* 0x00000000003f782f */ /* 0x000fda00038c0000 */
.L_x_211:
[----:B------:R-:W-:Y:S04]  /*77d0*/  BSSY B0, `(.L_x_182) ;  /* 0x00000a9000007945 */ /* 0x000fe80003800000 */
[----:B------:R-:W-:Y:S05]  /*77e0*/  @!P6 BRA `(.L_x_183) ;  /* 0x00000008009ce947 */ /* 0x000fea0003800000 */
[----:B------:R-:W-:-:S04]  /*77f0*/  LOP3.LUT R16, R16, 0x2, RZ, 0xfc, !PT ;  /* 0x0000000210107812 */ /* 0x000fc800078efcff */
[----:B------:R-:W-:-:S13]  /*7800*/  ISETP.NE.AND P0, PT, R16, 0x3, PT ;  /* 0x000000031000780c */ /* 0x000fda0003f05270 */
[----:B------:R-:W-:Y:S05]  /*7810*/  @!P0 BRA `(.L_x_184) ;  /* 0x0000000000048947 */ /* 0x000fea0003800000 */
[----:B------:R-:W-:Y:S01]  /*7820*/  BPT.TRAP 0x1 ;  /* 0x000000040000795c */ /* 0x000fe20000300000 */
.L_x_184:
[----:B------:R-:W0:Y:S01]  /*7830*/  S2R R3, SR_CgaCtaId ;  /* 0x0000000000037919 */ /* 0x000e220000008800 */
[----:B------:R-:W-:Y:S02]  /*7840*/  MOV R2, 0x400 ;  /* 0x0000040000027802 */ /* 0x000fe40000000f00 */
[----:B------:R-:W-:Y:S02]  /*7850*/  SHF.L.U32 R4, R0, 0x1f, RZ ;  /* 0x0000001f00047819 */ /* 0x000fe400000006ff */
[----:B0-----:R-:W-:-:S05]  /*7860*/  LEA R2, R3, R2, 0x18 ;  /* 0x0000000203027211 */ /* 0x001fca00078ec0ff */
[----:B------:R-:W-:-:S04]  /*7870*/  VIADD R2, R2, 0x90 ;  /* 0x0000009002027836 */ /* 0x000fc80000000000 */
[C---:B------:R-:W-:Y:S02]  /*7880*/  IMAD R9, R7.reuse, 0x8, R2 ;  /* 0x0000000807097824 */ /* 0x040fe400078e0202 */
[----:B------:R-:W-:Y:S02]  /*7890*/  VIADD R7, R7, 0x1 ;  /* 0x0000000107077836 */ /* 0x000fe40000000000 */
[----:B------:R-:W0:Y:S03]  /*78a0*/  SYNCS.PHASECHK.TRANS64.TRYWAIT P0, [R9+URZ], R4 ;  /* 0x00000004090075a7 */ /* 0x000e26000800017f */
[----:B------:R-:W-:-:S04]  /*78b0*/  ISETP.NE.AND P1, PT, R7, 0x12, PT ;  /* 0x000000120700780c */ /* 0x000fc80003f25270 */
[----:B------:R-:W-:Y:S02]  /*78c0*/  SEL R3, RZ, 0x1, P1 ;  /* 0x00000001ff037807 */ /* 0x000fe40000800000 */
[----:B------:R-:W-:Y:S02]  /*78d0*/  SEL R7, R7, RZ, P1 ;  /* 0x000000ff07077207 */ /* 0x000fe40000800000 */
[----:B------:R-:W-:-:S03]  /*78e0*/  LOP3.LUT R6, R0, R3, RZ, 0x3c, !PT ;  /* 0x0000000300067212 */ /* 0x000fc600078e3cff */
[----:B------:R-:W-:Y:S01]  /*78f0*/  IMAD R8, R7, 0x8, R2 ;  /* 0x0000000807087824 */ /* 0x000fe200078e0202 */
[----:B------:R-:W-:Y:S01]  /*7900*/  SHF.L.U32 R5, R6, 0x1f, RZ ;  /* 0x0000001f06057819 */ /* 0x000fe200000006ff */
[----:B0-----:R-:W-:Y:S06]  /*7910*/  @!P0 BRA `(.L_x_185) ;  /* 0x0000000c00008947 */ /* 0x001fec0003800000 */
.L_x_212:
[----:B------:R-:W1:Y:S01]  /*7920*/  SYNCS.PHASECHK.TRANS64.TRYWAIT P0, [R8+URZ], R5 ;  /* 0x00000005080075a7 */ /* 0x000e62000800017f */
[----:B------:R-:W-:-:S05]  /*7930*/  VIADD R0, R7, 0x1 ;  /* 0x0000000107007836 */ /* 0x000fca0000000000 */
[----:B------:R-:W-:-:S04]  /*7940*/  ISETP.NE.AND P1, PT, R0, 0x12, PT ;  /* 0x000000120000780c */ /* 0x000fc80003f25270 */
[----:B------:R-:W-:Y:S02]  /*7950*/  SEL R3, RZ, 0x1, P1 ;  /* 0x00000001ff037807 */ /* 0x000fe40000800000 */
[----:B------:R-:W-:Y:S02]  /*7960*/  SEL R7, R0, RZ, P1 ;  /* 0x000000ff00077207 */ /* 0x000fe40000800000 */
[----:B------:R-:W-:-:S03]  /*7970*/  LOP3.LUT R6, R6, R3, RZ, 0x3c, !PT ;  /* 0x0000000306067212 */ /* 0x000fc600078e3cff */
[----:B0-----:R-:W-:Y:S01]  /*7980*/  IMAD R9, R7, 0x8, R2 ;  /* 0x0000000807097824 */ /* 0x001fe200078e0202 */
[----:B------:R-:W-:Y:S01]  /*7990*/  SHF.L.U32 R4, R6, 0x1f, RZ ;  /* 0x0000001f06047819 */ /* 0x000fe200000006ff */
[----:B-1----:R-:W-:Y:S06]  /*79a0*/  @!P0 BRA `(.L_x_186) ;  /* 0x0000000800f08947 */ /* 0x002fec0003800000 */
.L_x_213:
        /* <DEDUP_REMOVED lines=9> */
.L_x_214:
        /* <DEDUP_REMOVED lines=9> */
.L_x_215:
        /* <DEDUP_REMOVED lines=9> */
.L_x_216:
        /* <DEDUP_REMOVED lines=9> */
.L_x_217:
        /* <DEDUP_REMOVED lines=9> */
.L_x_218:
        /* <DEDUP_REMOVED lines=9> */
.L_x_219:
        /* <DEDUP_REMOVED lines=9> */
.L_x_220:
        /* <DEDUP_REMOVED lines=9> */
.L_x_221:
        /* <DEDUP_REMOVED lines=9> */
.L_x_222:
        /* <DEDUP_REMOVED lines=9> */
.L_x_223:
        /* <DEDUP_REMOVED lines=9> */
.L_x_224:
        /* <DEDUP_REMOVED lines=9> */
.L_x_225:
        /* <DEDUP_REMOVED lines=9> */
.L_x_226:
[----:B------:R-:W1:Y:S01]  /*8100*/  SYNCS.PHASECHK.TRANS64.TRYWAIT P0, [R8+URZ], R5 ;  /* 0x00000005080075a7 */ /* 0x000e62000800017f */
[----:B------:R-:W-:-:S05]  /*8110*/  VIADD R0, R7, 0x1 ;  /* 0x0000000107007836 */ /* 0x000fca0000000000 */
[----:B------:R-:W-:-:S04]  /*8120*/  ISETP.NE.AND P1, PT, R0, 0x12, PT ;  /* 0x000000120000780c */ /* 0x000fc80003f25270 */
[----:B------:R-:W-:Y:S02]  /*8130*/  SEL R3, RZ, 0x1, P1 ;  /* 0x00000001ff037807 */ /* 0x000fe40000800000 */
[----:B------:R-:W-:Y:S02]  /*8140*/  SEL R7, R0, RZ, P1 ;  /* 0x000000ff00077207 */ /* 0x000fe40000800000 */
[----:B0-----:R-:W-:-:S03]  /*8150*/  LOP3.LUT R9, R6, R3, RZ, 0x3c, !PT ;  /* 0x0000000306097212 */ /* 0x001fc600078e3cff */
[----:B------:R-:W-:Y:S01]  /*8160*/  IMAD R11, R7, 0x8, R2 ;  /* 0x00000008070b7824 */ /* 0x000fe200078e0202 */
[----:B------:R-:W-:Y:S01]  /*8170*/  SHF.L.U32 R6, R9, 0x1f, RZ ;  /* 0x0000001f09067819 */ /* 0x000fe200000006ff */
[----:B-1----:R-:W-:Y:S06]  /*8180*/  @!P0 BRA `(.L_x_200) ;  /* 0x0000000800108947 */ /* 0x002fec0003800000 */
.L_x_227:
[----:B------:R-:W1:Y:S01]  /*8190*/  SYNCS.PHASECHK.TRANS64.TRYWAIT P0, [R11+URZ], R6 ;  /* 0x000000060b0075a7 */ /* 0x000e62000800017f */
[----:B------:R-:W-:-:S05]  /*81a0*/  VIADD R0, R7, 0x1 ;  /* 0x0000000107007836 */ /* 0x000fca0000000000 */
[----:B------:R-:W-:-:S04]  /*81b0*/  ISETP.NE.AND P1, PT, R0, 0x12, PT ;  /* 0x000000120000780c */ /* 0x000fc80003f25270 */
[----:B------:R-:W-:Y:S02]  /*81c0*/  SEL R4, RZ, 0x1, P1 ;  /* 0x00000001ff047807 */ /* 0x000fe40000800000 */
[----:B------:R-:W-:Y:S02]  /*81d0*/  SEL R3, R0, RZ, P1 ;  /* 0x000000ff00037207 */ /* 0x000fe40000800000 */
[----:B------:R-:W-:Y:S01]  /*81e0*/  LOP3.LUT R0, R9, R4, RZ, 0x3c, !PT ;  /* 0x0000000409007212 */ /* 0x000fe200078e3cff */
[----:B-1----:R-:W-:Y:S06]  /*81f0*/  @!P0 BRA `(.L_x_201) ;  /* 0x0000000800088947 */ /* 0x002fec0003800000 */
.L_x_228:
[----:B------:R-:W-:Y:S01]  /*8200*/  IMAD R3, R3, 0x8, R2 ;  /* 0x0000000803037824 */ /* 0x000fe200078e0202 */
[----:B------:R-:W-:-:S07]  /*8210*/  SHF.L.U32 R0, R0, 0x1f, RZ ;  /* 0x0000001f00007819 */ /* 0x000fce00000006ff */
.L_x_202:
[----:B--2---:R2:W3:Y:S02]  /*8220*/  SYNCS.PHASECHK.TRANS64.TRYWAIT P0, [R3+URZ], R0 ;  /* 0x00000000030075a7 */ /* 0x0044e4000800017f */
[----:B---3--:R-:W-:Y:S05]  /*8230*/  @!P0 NANOSLEEP.SYNCS 0x989680 ;  /* 0x009896800000895d */ /* 0x008fea0003900000 */
[----:B------:R-:W3:Y:S02]  /*8240*/  @!P0 SYNCS.PHASECHK.TRANS64 P0, [R3+URZ], R0 ;  /* 0x00000000030085a7 */ /* 0x000ee4000800007f */
[----:B---3--:R-:W-:Y:S05]  /*8250*/  @!P0 BRA `(.L_x_202) ;  /* 0xfffffffc00f08947 */ /* 0x008fea000383ffff */
.L_x_183:
[----:B------:R-:W-:Y:S05]  /*8260*/  BSYNC B0 ;  /* 0x0000000000007941 */ /* 0x000fea0003800000 */
.L_x_182:
[----:B------:R-:W-:Y:S05]  /*8270*/  EXIT ;  /* 0x000000000000794d */ /* 0x000fea0003800000 */
.L_x_20:
[----:B-1----:R1:W2:Y:S02]  /*8280*/  SYNCS.PHASECHK.TRANS64.TRYWAIT P0, [R97+URZ], R0 ;  /* 0x00000000610075a7 */ /* 0x0022a4000800017f */
[----:B--2---:R-:W-:Y:S05]  /*8290*/  @!P0 NANOSLEEP.SYNCS 0x989680 ;  /* 0x009896800000895d */ /* 0x004fea0003900000 */
[----:B------:R-:W2:Y:S02]  /*82a0*/  @!P0 SYNCS.PHASECHK.TRANS64 P0, [R97+URZ], R0 ;  /* 0x00000000610085a7 */ /* 0x000ea4000800007f */
[----:B--2---:R-:W-:Y:S05]  /*82b0*/  @!P0 BRA `(.L_x_20) ;  /* 0xfffffffc00f08947 */ /* 0x004fea000383ffff */
[----:B------:R-:W-:Y:S05]  /*82c0*/  BRA `(.L_x_203) ;  /* 0xffffff9400a07947 */ /* 0x000fea000383ffff */
.L_x_25:
[----:B--2---:R2:W3:Y:S02]  /*82d0*/  SYNCS.PHASECHK.TRANS64.TRYWAIT P1, [R3+URZ], R0 ;  /* 0x00000000030075a7 */ /* 0x0044e4000802017f */
[----:B---3--:R-:W-:Y:S05]  /*82e0*/  @!P1 NANOSLEEP.SYNCS 0x989680 ;  /* 0x009896800000995d */ /* 0x008fea0003900000 */
[----:B------:R-:W3:Y:S02]  /*82f0*/  @!P1 SYNCS.PHASECHK.TRANS64 P1, [R3+URZ], R0 ;  /* 0x00000000030095a7 */ /* 0x000ee4000802007f */
[----:B---3--:R-:W-:Y:S05]  /*8300*/  @!P1 BRA `(.L_x_25) ;  /* 0xfffffffc00f09947 */ /* 0x008fea000383ffff */
[----:B------:R-:W-:Y:S05]  /*8310*/  BRA `(.L_x_24) ;  /* 0xffffff9800047947 */ /* 0x000fea000383ffff */
.L_x_30:
[----:B--2---:R-:W-:-:S04]  /*8320*/  IMAD.U32 R5, RZ, RZ, UR4 ;  /* 0x00000004ff057e24 */ /* 0x004fc8000f8e00ff */
[----:B------:R2:W3:Y:S03]  /*8330*/  SYNCS.PHASECHK.TRANS64.TRYWAIT P1, [R5+URZ], R4 ;  /* 0x00000004050075a7 */ /* 0x0004e6000802017f */
[----:B---3--:R-:W-:Y:S05]  /*8340*/  @!P1 NANOSLEEP.SYNCS 0x989680 ;  /* 0x009896800000995d */ /* 0x008fea0003900000 */
[----:B------:R-:W3:Y:S02]  /*8350*/  @!P1 SYNCS.PHASECHK.TRANS64 P1, [R5+URZ], R4 ;  /* 0x00000004050095a7 */ /* 0x000ee4000802007f */
[----:B---3--:R-:W-:Y:S05]  /*8360*/  @!P1 BRA `(.L_x_30) ;  /* 0xfffffffc00ec9947 */ /* 0x008fea000383ffff */
[----:B------:R-:W-:Y:S05]  /*8370*/  BRA `(.L_x_29) ;  /* 0xffffff98007c7947 */ /* 0x000fea000383ffff */
.L_x_36:
[----:B-1----:R1:W2:Y:S02]  /*8380*/  SYNCS.PHASECHK.TRANS64.TRYWAIT P0, [R97+URZ+0x10], R0 ;  /* 0x00001000610075a7 */ /* 0x0022a4000800017f */
[----:B--2---:R-:W-:Y:S05]  /*8390*/  @!P0 NANOSLEEP.SYNCS 0x989680 ;  /* 0x009896800000895d */ /* 0x004fea0003900000 */
[----:B------:R-:W2:Y:S02]  /*83a0*/  @!P0 SYNCS.PHASECHK.TRANS64 P0, [R97+URZ+0x10], R0 ;  /* 0x00001000610085a7 */ /* 0x000ea4000800007f */
[----:B--2---:R-:W-:Y:S05]  /*83b0*/  @!P0 BRA `(.L_x_36) ;  /* 0xfffffffc00f08947 */ /* 0x004fea000383ffff */
[----:B------:R-:W-:Y:S05]  /*83c0*/  BRA `(.L_x_204) ;  /* 0xffffff9c00887947 */ /* 0x000fea000383ffff */
.L_x_169:
[----:B------:R-:W-:Y:S01]  /*83d0*/  BSSY B1, `(.L_x_205) ;  /* 0x0000006000017945 */ /* 0x000fe20003800000 */
[----:B------:R-:W-:-:S07]  /*83e0*/  IMAD.MOV.U32 R15, RZ, RZ, -0x1 ;  /* 0xffffffffff0f7424 */ /* 0x000fce00078e00ff */
[----:B-----5:R-:W-:Y:S05]  /*83f0*/  WARPSYNC.COLLECTIVE R15, `(.L_x_206) ;  /* 0x000000000f0c7348 */ /* 0x020fea0003c00000 */
[----:B------:R-:W-:Y:S02]  /*8400*/  ELECT P6, UR62, PT ;  /* 0x00000000003e782f */ /* 0x000fe400038c0000 */
[----:B------:R-:W-:Y:S01]  /*8410*/  MOV R14, UR62 ;  /* 0x0000003e000e7c02 */ /* 0x000fe20008000f00 */
[----:B-----5:R-:W-:Y:S10]  /*8420*/  ENDCOLLECTIVE ;  /* 0x000000000000791b */ /* 0x020ff40003800000 */
.L_x_206:
[----:B------:R-:W-:Y:S05]  /*8430*/  BSYNC B1 ;  /* 0x0000000000017941 */ /* 0x000fea0003800000 */
.L_x_205:
[----:B------:R-:W-:Y:S05]  /*8440*/  BRA `(.L_x_207) ;  /* 0xffffffe800007947 */ /* 0x000fea000383ffff */
.L_x_172:
[----:B0-----:R0:W1:Y:S02]  /*8450*/  SYNCS.PHASECHK.TRANS64.TRYWAIT P1, [R14+URZ+0x90], R5 ;  /* 0x000090050e0075a7 */ /* 0x001064000802017f */
[----:B-1----:R-:W-:Y:S05]  /*8460*/  @!P1 NANOSLEEP.SYNCS 0x989680 ;  /* 0x009896800000995d */ /* 0x002fea0003900000 */
[----:B------:R-:W1:Y:S02]  /*8470*/  @!P1 SYNCS.PHASECHK.TRANS64 P1, [R14+URZ+0x90], R5 ;  /* 0x000090050e0095a7 */ /* 0x000e64000802007f */
[----:B-1----:R-:W-:Y:S05]  /*8480*/  @!P1 BRA `(.L_x_172) ;  /* 0xfffffffc00f09947 */ /* 0x002fea000383ffff */
[----:B------:R-:W-:Y:S05]  /*8490*/  BRA `(.L_x_208) ;  /* 0xffffffe800347947 */ /* 0x000fea000383ffff */
.L_x_181:
[----:B------:R-:W-:Y:S01]  /*84a0*/  BSSY B0, `(.L_x_209) ;  /* 0x0000006000007945 */ /* 0x000fe20003800000 */
[----:B------:R-:W-:-:S07]  /*84b0*/  IMAD.MOV.U32 R15, RZ, RZ, -0x1 ;  /* 0xffffffffff0f7424 */ /* 0x000fce00078e00ff */
[----:B-----5:R-:W-:Y:S05]  /*84c0*/  WARPSYNC.COLLECTIVE R15, `(.L_x_210) ;  /* 0x000000000f0c7348 */ /* 0x020fea0003c00000 */
[----:B------:R-:W-:Y:S02]  /*84d0*/  ELECT P6, UR62, PT ;  /* 0x00000000003e782f */ /* 0x000fe400038c0000 */
[----:B------:R-:W-:Y:S01]  /*84e0*/  MOV R14, UR62 ;  /* 0x0000003e000e7c02 */ /* 0x000fe20008000f00 */
[----:B-----5:R-:W-:Y:S10]  /*84f0*/  ENDCOLLECTIVE ;  /* 0x000000000000791b */ /* 0x020ff40003800000 */
.L_x_210:
[----:B------:R-:W-:Y:S05]  /*8500*/  BSYNC B0 ;  /* 0x0000000000007941 */ /* 0x000fea0003800000 */
.L_x_209:
[----:B------:R-:W-:Y:S05]  /*8510*/  BRA `(.L_x_211) ;  /* 0xfffffff000ac7947 */ /* 0x000fea000383ffff */
.L_x_185:
[----:B0-----:R0:W1:Y:S02]  /*8520*/  SYNCS.PHASECHK.TRANS64.TRYWAIT P0, [R9+URZ], R4 ;  /* 0x00000004090075a7 */ /* 0x001064000800017f */
[----:B-1----:R-:W-:Y:S05]  /*8530*/  @!P0 NANOSLEEP.SYNCS 0x989680 ;  /* 0x009896800000895d */ /* 0x002fea0003900000 */
[----:B------:R-:W1:Y:S02]  /*8540*/  @!P0 SYNCS.PHASECHK.TRANS64 P0, [R9+URZ], R4 ;  /* 0x00000004090085a7 */ /* 0x000e64000800007f */
[----:B-1----:R-:W-:Y:S05]  /*8550*/  @!P0 BRA `(.L_x_185) ;  /* 0xfffffffc00f08947 */ /* 0x002fea000383ffff */
[----:B------:R-:W-:Y:S05]  /*8560*/  BRA `(.L_x_212) ;  /* 0xfffffff000ec7947 */ /* 0x000fea000383ffff */
.L_x_186:
[----:B0-----:R0:W1:Y:S02]  /*8570*/  SYNCS.PHASECHK.TRANS64.TRYWAIT P0, [R8+URZ], R5 ;  /* 0x00000005080075a7 */ /* 0x001064000800017f */
[----:B-1----:R-:W-:Y:S05]  /*8580*/  @!P0 NANOSLEEP.SYNCS 0x989680 ;  /* 0x009896800000895d */ /* 0x002fea0003900000 */
[----:B------:R-:W1:Y:S02]  /*8590*/  @!P0 SYNCS.PHASECHK.TRANS64 P0, [R8+URZ], R5 ;  /* 0x00000005080085a7 */ /* 0x000e64000800007f */
[----:B-1----:R-:W-:Y:S05]  /*85a0*/  @!P0 BRA `(.L_x_186) ;  /* 0xfffffffc00f08947 */ /* 0x002fea000383ffff */
[----:B------:R-:W-:Y:S05]  /*85b0*/  BRA `(.L_x_213) ;  /* 0xfffffff000fc7947 */ /* 0x000fea000383ffff */
.L_x_187:
[----:B0-----:R0:W1:Y:S02]  /*85c0*/  SYNCS.PHASECHK.TRANS64.TRYWAIT P0, [R9+URZ], R4 ;  /* 0x00000004090075a7 */ /* 0x001064000800017f */
[----:B-1----:R-:W-:Y:S05]  /*85d0*/  @!P0 NANOSLEEP.SYNCS 0x989680 ;  /* 0x009896800000895d */ /* 0x002fea0003900000 */
[----:B------:R-:W1:Y:S02]  /*85e0*/  @!P0 SYNCS.PHASECHK.TRANS64 P0, [R9+URZ], R4 ;  /* 0x00000004090085a7 */ /* 0x000e64000800007f */
[----:B-1----:R-:W-:Y:S05]  /*85f0*/  @!P0 BRA `(.L_x_187) ;  /* 0xfffffffc00f08947 */ /* 0x002fea000383ffff */
[----:B------:R-:W-:Y:S05]  /*8600*/  BRA `(.L_x_214) ;  /* 0xfffffff4000c7947 */ /* 0x000fea000383ffff */
.L_x_188:
[----:B0-----:R0:W1:Y:S02]  /*8610*/  SYNCS.PHASECHK.TRANS64.TRYWAIT P0, [R8+URZ], R5 ;  /* 0x00000005080075a7 */ /* 0x001064000800017f */
[----:B-1----:R-:W-:Y:S05]  /*8620*/  @!P0 NANOSLEEP.SYNCS 0x989680 ;  /* 0x009896800000895d */ /* 0x002fea0003900000 */
[----:B------:R-:W1:Y:S02]  /*8630*/  @!P0 SYNCS.PHASECHK.TRANS64 P0, [R8+URZ], R5 ;  /* 0x00000005080085a7 */ /* 0x000e64000800007f */
[----:B-1----:R-:W-:Y:S05]  /*8640*/  @!P0 BRA `(.L_x_188) ;  /* 0xfffffffc00f08947 */ /* 0x002fea000383ffff */
[----:B------:R-:W-:Y:S05]  /*8650*/  BRA `(.L_x_215) ;  /* 0xfffffff4001c7947 */ /* 0x000fea000383ffff */
.L_x_189:
[----:B0-----:R0:W1:Y:S02]  /*8660*/  SYNCS.PHASECHK.TRANS64.TRYWAIT P0, [R9+URZ], R4 ;  /* 0x00000004090075a7 */ /* 0x001064000800017f */
[----:B-1----:R-:W-:Y:S05]  /*8670*/  @!P0 NANOSLEEP.SYNCS 0x989680 ;  /* 0x009896800000895d */ /* 0x002fea0003900000 */
[----:B------:R-:W1:Y:S02]  /*8680*/  @!P0 SYNCS.PHASECHK.TRANS64 P0, [R9+URZ], R4 ;  /* 0x00000004090085a7 */ /* 0x000e64000800007f */
[----:B-1----:R-:W-:Y:S05]  /*8690*/  @!P0 BRA `(.L_x_189) ;  /* 0xfffffffc00f08947 */ /* 0x002fea000383ffff */
[----:B------:R-:W-:Y:S05]  /*86a0*/  BRA `(.L_x_216) ;  /* 0xfffffff4002c7947 */ /* 0x000fea000383ffff */
.L_x_190:
[----:B0-----:R0:W1:Y:S02]  /*86b0*/  SYNCS.PHASECHK.TRANS64.TRYWAIT P0, [R8+URZ], R5 ;  /* 0x00000005080075a7 */ /* 0x001064000800017f */
[----:B-1----:R-:W-:Y:S05]  /*86c0*/  @!P0 NANOSLEEP.SYNCS 0x989680 ;  /* 0x009896800000895d */ /* 0x002fea0003900000 */
[----:B------:R-:W1:Y:S02]  /*86d0*/  @!P0 SYNCS.PHASECHK.TRANS64 P0, [R8+URZ], R5 ;  /* 0x00000005080085a7 */ /* 0x000e64000800007f */
[----:B-1----:R-:W-:Y:S05]  /*86e0*/  @!P0 BRA `(.L_x_190) ;  /* 0xfffffffc00f08947 */ /* 0x002fea000383ffff */
[----:B------:R-:W-:Y:S05]  /*86f0*/  BRA `(.L_x_217) ;  /* 0xfffffff4003c7947 */ /* 0x000fea000383ffff */
.L_x_191:
[----:B0-----:R0:W1:Y:S02]  /*8700*/  SYNCS.PHASECHK.TRANS64.TRYWAIT P0, [R9+URZ], R4 ;  /* 0x00000004090075a7 */ /* 0x001064000800017f */
[----:B-1----:R-:W-:Y:S05]  /*8710*/  @!P0 NANOSLEEP.SYNCS 0x989680 ;  /* 0x009896800000895d */ /* 0x002fea0003900000 */
[----:B------:R-:W1:Y:S02]  /*8720*/  @!P0 SYNCS.PHASECHK.TRANS64 P0, [R9+URZ], R4 ;  /* 0x00000004090085a7 */ /* 0x000e64000800007f */
[----:B-1----:R-:W-:Y:S05]  /*8730*/  @!P0 BRA `(.L_x_191) ;  /* 0xfffffffc00f08947 */ /* 0x002fea000383ffff */
[----:B------:R-:W-:Y:S05]  /*8740*/  BRA `(.L_x_218) ;  /* 0xfffffff4004c7947 */ /* 0x000fea000383ffff */
.L_x_192:
[----:B0-----:R0:W1:Y:S02]  /*8750*/  SYNCS.PHASECHK.TRANS64.TRYWAIT P0, [R8+URZ], R5 ;  /* 0x00000005080075a7 */ /* 0x001064000800017f */
[----:B-1----:R-:W-:Y:S05]  /*8760*/  @!P0 NANOSLEEP.SYNCS 0x989680 ;  /* 0x009896800000895d */ /* 0x002fea0003900000 */
[----:B------:R-:W1:Y:S02]  /*8770*/  @!P0 SYNCS.PHASECHK.TRANS64 P0, [R8+URZ], R5 ;  /* 0x00000005080085a7 */ /* 0x000e64000800007f */
[----:B-1----:R-:W-:Y:S05]  /*8780*/  @!P0 BRA `(.L_x_192) ;  /* 0xfffffffc00f08947 */ /* 0x002fea000383ffff */
[----:B------:R-:W-:Y:S05]  /*8790*/  BRA `(.L_x_219) ;  /* 0xfffffff4005c7947 */ /* 0x000fea000383ffff */
.L_x_193:
[----:B0-----:R0:W1:Y:S02]  /*87a0*/  SYNCS.PHASECHK.TRANS64.TRYWAIT P0, [R9+URZ], R4 ;  /* 0x00000004090075a7 */ /* 0x001064000800017f */
[----:B-1----:R-:W-:Y:S05]  /*87b0*/  @!P0 NANOSLEEP.SYNCS 0x989680 ;  /* 0x009896800000895d */ /* 0x002fea0003900000 */
[----:B------:R-:W1:Y:S02]  /*87c0*/  @!P0 SYNCS.PHASECHK.TRANS64 P0, [R9+URZ], R4 ;  /* 0x00000004090085a7 */ /* 0x000e64000800007f */
[----:B-1----:R-:W-:Y:S05]  /*87d0*/  @!P0 BRA `(.L_x_193) ;  /* 0xfffffffc00f08947 */ /* 0x002fea000383ffff */
[----:B------:R-:W-:Y:S05]  /*87e0*/  BRA `(.L_x_220) ;  /* 0xfffffff4006c7947 */ /* 0x000fea000383ffff */
.L_x_194:
[----:B0-----:R0:W1:Y:S02]  /*87f0*/  SYNCS.PHASECHK.TRANS64.TRYWAIT P0, [R8+URZ], R5 ;  /* 0x00000005080075a7 */ /* 0x001064000800017f */
[----:B-1----:R-:W-:Y:S05]  /*8800*/  @!P0 NANOSLEEP.SYNCS 0x989680 ;  /* 0x009896800000895d */ /* 0x002fea0003900000 */
[----:B------:R-:W1:Y:S02]  /*8810*/  @!P0 SYNCS.PHASECHK.TRANS64 P0, [R8+URZ], R5 ;  /* 0x00000005080085a7 */ /* 0x000e64000800007f */
[----:B-1----:R-:W-:Y:S05]  /*8820*/  @!P0 BRA `(.L_x_194) ;  /* 0xfffffffc00f08947 */ /* 0x002fea000383ffff */
[----:B------:R-:W-:Y:S05]  /*8830*/  BRA `(.L_x_221) ;  /* 0xfffffff4007c7947 */ /* 0x000fea000383ffff */
.L_x_195:
[----:B0-----:R0:W1:Y:S02]  /*8840*/  SYNCS.PHASECHK.TRANS64.TRYWAIT P0, [R9+URZ], R4 ;  /* 0x00000004090075a7 */ /* 0x001064000800017f */
[----:B-1----:R-:W-:Y:S05]  /*8850*/  @!P0 NANOSLEEP.SYNCS 0x989680 ;  /* 0x009896800000895d */ /* 0x002fea0003900000 */
[----:B------:R-:W1:Y:S02]  /*8860*/  @!P0 SYNCS.PHASECHK.TRANS64 P0, [R9+URZ], R4 ;  /* 0x00000004090085a7 */ /* 0x000e64000800007f */
[----:B-1----:R-:W-:Y:S05]  /*8870*/  @!P0 BRA `(.L_x_195) ;  /* 0xfffffffc00f08947 */ /* 0x002fea000383ffff */
[----:B------:R-:W-:Y:S05]  /*8880*/  BRA `(.L_x_222) ;  /* 0xfffffff4008c7947 */ /* 0x000fea000383ffff */
.L_x_196:
[----:B0-----:R0:W1:Y:S02]  /*8890*/  SYNCS.PHASECHK.TRANS64.TRYWAIT P0, [R8+URZ], R5 ;  /* 0x00000005080075a7 */ /* 0x001064000800017f */
[----:B-1----:R-:W-:Y:S05]  /*88a0*/  @!P0 NANOSLEEP.SYNCS 0x989680 ;  /* 0x009896800000895d */ /* 0x002fea0003900000 */
[----:B------:R-:W1:Y:S02]  /*88b0*/  @!P0 SYNCS.PHASECHK.TRANS64 P0, [R8+URZ], R5 ;  /* 0x00000005080085a7 */ /* 0x000e64000800007f */
[----:B-1----:R-:W-:Y:S05]  /*88c0*/  @!P0 BRA `(.L_x_196) ;  /* 0xfffffffc00f08947 */ /* 0x002fea000383ffff */
[----:B------:R-:W-:Y:S05]  /*88d0*/  BRA `(.L_x_223) ;  /* 0xfffffff4009c7947 */ /* 0x000fea000383ffff */
.L_x_197:
[----:B0-----:R0:W1:Y:S02]  /*88e0*/  SYNCS.PHASECHK.TRANS64.TRYWAIT P0, [R9+URZ], R4 ;  /* 0x00000004090075a7 */ /* 0x001064000800017f */
[----:B-1----:R-:W-:Y:S05]  /*88f0*/  @!P0 NANOSLEEP.SYNCS 0x989680 ;  /* 0x009896800000895d */ /* 0x002fea0003900000 */
[----:B------:R-:W1:Y:S02]  /*8900*/  @!P0 SYNCS.PHASECHK.TRANS64 P0, [R9+URZ], R4 ;  /* 0x00000004090085a7 */ /* 0x000e64000800007f */
[----:B-1----:R-:W-:Y:S05]  /*8910*/  @!P0 BRA `(.L_x_197) ;  /* 0xfffffffc00f08947 */ /* 0x002fea000383ffff */
[----:B------:R-:W-:Y:S05]  /*8920*/  BRA `(.L_x_224) ;  /* 0xfffffff400ac7947 */ /* 0x000fea000383ffff */
.L_x_198:
[----:B0-----:R0:W1:Y:S02]  /*8930*/  SYNCS.PHASECHK.TRANS64.TRYWAIT P0, [R8+URZ], R5 ;  /* 0x00000005080075a7 */ /* 0x001064000800017f */
[----:B-1----:R-:W-:Y:S05]  /*8940*/  @!P0 NANOSLEEP.SYNCS 0x989680 ;  /* 0x009896800000895d */ /* 0x002fea0003900000 */
[----:B------:R-:W1:Y:S02]  /*8950*/  @!P0 SYNCS.PHASECHK.TRANS64 P0, [R8+URZ], R5 ;  /* 0x00000005080085a7 */ /* 0x000e64000800007f */
[----:B-1----:R-:W-:Y:S05]  /*8960*/  @!P0 BRA `(.L_x_198) ;  /* 0xfffffffc00f08947 */ /* 0x002fea000383ffff */
[----:B------:R-:W-:Y:S05]  /*8970*/  BRA `(.L_x_225) ;  /* 0xfffffff400bc7947 */ /* 0x000fea000383ffff */
.L_x_199:
[----:B0-----:R0:W1:Y:S02]  /*8980*/  SYNCS.PHASECHK.TRANS64.TRYWAIT P0, [R9+URZ], R4 ;  /* 0x00000004090075a7 */ /* 0x001064000800017f */
[----:B-1----:R-:W-:Y:S05]  /*8990*/  @!P0 NANOSLEEP.SYNCS 0x989680 ;  /* 0x009896800000895d */ /* 0x002fea0003900000 */
[----:B------:R-:W1:Y:S02]  /*89a0*/  @!P0 SYNCS.PHASECHK.TRANS64 P0, [R9+URZ], R4 ;  /* 0x00000004090085a7 */ /* 0x000e64000800007f */
[----:B-1----:R-:W-:Y:S05]  /*89b0*/  @!P0 BRA `(.L_x_199) ;  /* 0xfffffffc00f08947 */ /* 0x002fea000383ffff */
[----:B------:R-:W-:Y:S05]  /*89c0*/  BRA `(.L_x_226) ;  /* 0xfffffff400cc7947 */ /* 0x000fea000383ffff */
.L_x_200:
[----:B0-----:R0:W1:Y:S02]  /*89d0*/  SYNCS.PHASECHK.TRANS64.TRYWAIT P0, [R8+URZ], R5 ;  /* 0x00000005080075a7 */ /* 0x001064000800017f */
[----:B-1----:R-:W-:Y:S05]  /*89e0*/  @!P0 NANOSLEEP.SYNCS 0x989680 ;  /* 0x009896800000895d */ /* 0x002fea0003900000 */
[----:B------:R-:W1:Y:S02]  /*89f0*/  @!P0 SYNCS.PHASECHK.TRANS64 P0, [R8+URZ], R5 ;  /* 0x00000005080085a7 */ /* 0x000e64000800007f */
[----:B-1----:R-:W-:Y:S05]  /*8a00*/  @!P0 BRA `(.L_x_200) ;  /* 0xfffffffc00f08947 */ /* 0x002fea000383ffff */
[----:B------:R-:W-:Y:S05]  /*8a10*/  BRA `(.L_x_227) ;  /* 0xfffffff400dc7947 */ /* 0x000fea000383ffff */
.L_x_201:
[----:B-1----:R1:W2:Y:S02]  /*8a20*/  SYNCS.PHASECHK.TRANS64.TRYWAIT P0, [R11+URZ], R6 ;  /* 0x000000060b0075a7 */ /* 0x0022a4000800017f */
[----:B--2---:R-:W-:Y:S05]  /*8a30*/  @!P0 NANOSLEEP.SYNCS 0x989680 ;  /* 0x009896800000895d */ /* 0x004fea0003900000 */
[----:B------:R-:W2:Y:S02]  /*8a40*/  @!P0 SYNCS.PHASECHK.TRANS64 P0, [R11+URZ], R6 ;  /* 0x000000060b0085a7 */ /* 0x000ea4000800007f */
[----:B--2---:R-:W-:Y:S05]  /*8a50*/  @!P0 BRA `(.L_x_201) ;  /* 0xfffffffc00f08947 */ /* 0x004fea000383ffff */
[----:B------:R-:W-:Y:S05]  /*8a60*/  BRA `(.L_x_228) ;  /* 0xfffffff400e47947 */ /* 0x000fea000383ffff */
.L_x_229:
[----:B------:R-:W-:-:S00]  /*8a70*/  BRA `(.L_x_229) ;  /* 0xfffffffc00fc7947 */ /* 0x000fc0000383ffff */
[----:B------:R-:W-:-:S00]  /*8a80*/  NOP ;  /* 0x0000000000007918 */ /* 0x000fc00000000000 */
[----:B------:R-:W-:-:S00]  /*8a90*/  NOP ;  /* 0x0000000000007918 */ /* 0x000fc00000000000 */
[----:B------:R-:W-:-:S00]  /*8aa0*/  NOP ;  /* 0x0000000000007918 */ /* 0x000fc00000000000 */
[----:B------:R-:W-:-:S00]  /*8ab0*/  NOP ;  /* 0x0000000000007918 */ /* 0x000fc00000000000 */
[----:B------:R-:W-:-:S00]  /*8ac0*/  NOP ;  /* 0x0000000000007918 */ /* 0x000fc00000000000 */
[----:B------:R-:W-:-:S00]  /*8ad0*/  NOP ;  /* 0x0000000000007918 */ /* 0x000fc00000000000 */
[----:B------:R-:W-:-:S00]  /*8ae0*/  NOP ;  /* 0x0000000000007918 */ /* 0x000fc00000000000 */
[----:B------:R-:W-:-:S00]  /*8af0*/  NOP ;  /* 0x0000000000007918 */ /* 0x000fc00000000000 */
.L_x_230:


//--------------------- .nv.global.init           --------------------------
	.section	.nv.global.init,"aw",@progbits
.nv.global.init:
	.type		$str$22,@object
	.size		$str$22,($str$23 - $str$22)
$str$22:
        /*0000*/ 	.byte	0x6b, 0x5f, 0x74, 0x69, 0x6c, 0x65, 0x5f, 0x63, 0x6f, 0x75, 0x6e, 0x74, 0x20, 0x3e, 0x3d, 0x20
        /*0010*/ 	.byte	0x31, 0x00
	.type		$str$23,@object
	.size		$str$23,(__unnamed_1 - $str$23)
$str$23:
        /*0012*/ 	.byte	0x2f, 0x74, 0x6d, 0x70, 0x2f, 0x63, 0x75, 0x74, 0x6c, 0x61, 0x73, 0x73, 0x5f, 0x73, 0x77, 0x65
        /*0022*/ 	.byte	0x65, 0x70, 0x5f, 0x73, 0x72, 0x63, 0x2f, 0x69, 0x6e, 0x63, 0x6c, 0x75, 0x64, 0x65, 0x2f, 0x63
        /*0032*/ 	.byte	0x75, 0x74, 0x6c, 0x61, 0x73, 0x73, 0x2f, 0x67, 0x65, 0x6d, 0x6d, 0x2f, 0x63, 0x6f, 0x6c, 0x6c
        /*0042*/ 	.byte	0x65, 0x63, 0x74, 0x69, 0x76, 0x65, 0x2f, 0x73, 0x6d, 0x39, 0x30, 0x5f, 0x6d, 0x6d, 0x61, 0x5f
        /*0052*/ 	.byte	0x74, 0x6d, 0x61, 0x5f, 0x67, 0x6d, 0x6d, 0x61, 0x5f, 0x73, 0x73, 0x5f, 0x77, 0x61, 0x72, 0x70
        /*0062*/ 	.byte	0x73, 0x70, 0x65, 0x63, 0x69, 0x61, 0x6c, 0x69, 0x7a, 0x65, 0x64, 0x2e, 0x68, 0x70, 0x70, 0x00
	.type		__unnamed_1,@object
	.size		__unnamed_1,(.L_0 - __unnamed_1)
__unnamed_1:
        /*0072*/ 	.byte	0x76, 0x6f, 0x69, 0x64, 0x20, 0x63, 0x75, 0x74, 0x6c, 0x61, 0x73, 0x73, 0x3a, 0x3a, 0x67, 0x65
        /* <DEDUP_REMOVED lines=180> */
        /*0bc2*/ 	.byte	0x3a, 0x3a, 0x69, 0x64, 0x65, 0x6e, 0x74, 0x69, 0x74, 0x79, 0x5d, 0x00
.L_0:


//--------------------- .nv.shared._ZN7cutlass13device_kernelINS_4gemm6kernel13GemmUniversalIN4cute5tupleIJiiiiEEENS1_10collective13CollectiveMmaINS1_34MainloopSm90TmaGmmaWarpSpecializedILi18ENS5_IJNS4_1CILi2EEENSA_ILi1EEESC_EEENS1_32KernelTmaWarpSpecializedPingpongEEENS5_IJNSA_ILi64EEENSA_ILi128EEENSA_ILi32EEEEEENS_10bfloat16_tENS5_IJlSC_lEEESK_SL_NS4_8TiledMMAINS4_8MMA_AtomIJNS4_4SM904GMMA28MMA_64x128x16_F32BF16BF16_SSILNSP_5MajorE0ELSR_0ELNSP_7ScaleInE1ELSS_1EEEEEENS4_6LayoutINS5_IJSC_SC_SC_EEENS5_IJNSA_ILi0EEESX_SX_EEEEENS5_IJNS4_10UnderscoreES10_S10_EEEEENS4_13SM90_TMA_LOADENS4_14ComposedLayoutINS4_7SwizzleILi2ELi4ELi3EEENS4_18smem_ptr_flag_bitsILi16EEENSV_INS5_IJNSA_ILi8EEESI_EEENS5_IJSI_SC_EEEEEEEvNS4_8identityENS4_23SM90_TMA_LOAD_MULTICASTES1D_vS1E_EENS_8epilogue10collective6detail29Sm90TmaWarpSpecializedAdapterINS1I_15DefaultEpilogueISK_SL_SL_NS1H_6thread17LinearCombinationISK_Li1EffLNS1M_9ScaleType4KindE0ELNS_15FloatRoundStyleE2ESK_EENS1_15EpilogueDefaultEEEEEvvEEEEvNT_6ParamsE --------------------------
	.section	.nv.shared._ZN7cutlass13device_kernelINS_4gemm6kernel13GemmUniversalIN4cute5tupleIJiiiiEEENS1_10collective13CollectiveMmaINS1_34MainloopSm90TmaGmmaWarpSpecializedILi18ENS5_IJNS4_1CILi2EEENSA_ILi1EEESC_EEENS1_32KernelTmaWarpSpecializedPingpongEEENS5_IJNSA_ILi64EEENSA_ILi128EEENSA_ILi32EEEEEENS_10bfloat16_tENS5_IJlSC_lEEESK_SL_NS4_8TiledMMAINS4_8MMA_AtomIJNS4_4SM904GMMA28MMA_64x128x16_F32BF16BF16_SSILNSP_5MajorE0ELSR_0ELNSP_7ScaleInE1ELSS_1EEEEEENS4_6LayoutINS5_IJSC_SC_SC_EEENS5_IJNSA_ILi0EEESX_SX_EEEEENS5_IJNS4_10UnderscoreES10_S10_EEEEENS4_13SM90_TMA_LOADENS4_14ComposedLayoutINS4_7SwizzleILi2ELi4ELi3EEENS4_18smem_ptr_flag_bitsILi16EEENSV_INS5_IJNSA_ILi8EEESI_EEENS5_IJSI_SC_EEEEEEEvNS4_8identityENS4_23SM90_TMA_LOAD_MULTICASTES1D_vS1E_EENS_8epilogue10collective6detail29Sm90TmaWarpSpecializedAdapterINS1I_15DefaultEpilogueISK_SL_SL_NS1H_6thread17LinearCombinationISK_Li1EffLNS1M_9ScaleType4KindE0ELNS_15FloatRoundStyleE2ESK_EENS1_15EpilogueDefaultEEEEEvvEEEEvNT_6ParamsE,"aw",@nobits
	.sectionflags	@""
	.align	16
	.zero		1024


//--------------------- .nv.shared.reserved.0     --------------------------
	.section	.nv.shared.reserved.0,"aw",@nobits
	.weak		__nv_reservedSMEM_offset_0_alias
	.size		__nv_reservedSMEM_offset_0_alias, 0, 0
	.other		__nv_reservedSMEM_offset_0_alias,@"STO_CUDA_RESERVED_SHARED STV_DEFAULT"
__nv_reservedSMEM_offset_0_alias:
	.zero		0


//--------------------- .nv.global                --------------------------
	.section	.nv.global,"aw",@nobits
.nv.global:
	.type		_ZN39_INTERNAL_156b3988_4_k_cu_4d7621b2_52974cute1_E,@object
	.size		_ZN39_INTERNAL_156b3988_4_k_cu_4d7621b2_52974cute1_E,(_ZN39_INTERNAL_156b3988_4_k_cu_4d7621b2_52974cuda3std3__45__cpo6cbeginE - _ZN39_INTERNAL_156b3988_4_k_cu_4d7621b2_52974cute1_E)
_ZN39_INTERNAL_156b3988_4_k_cu_4d7621b2_52974cute1_E:
	.zero		1
	.type		_ZN39_INTERNAL_156b3988_4_k_cu_4d7621b2_52974cuda3std3__45__cpo6cbeginE,@object
	.size		_ZN39_INTERNAL_156b3988_4_k_cu_4d7621b2_52974cuda3std3__45__cpo6cbeginE,(_ZN39_INTERNAL_156b3988_4_k_cu_4d7621b2_52974cuda3std3__48in_placeE - _ZN39_INTERNAL_156b3988_4_k_cu_4d7621b2_52974cuda3std3__45__cpo6cbeginE)
_ZN39_INTERNAL_156b3988_4_k_cu_4d7621b2_52974cuda3std3__45__cpo6cbeginE:
	.zero		1
	.type		_ZN39_INTERNAL_156b3988_4_k_cu_4d7621b2_52974cuda3std3__48in_placeE,@object
	.size		_ZN39_INTERNAL_156b3988_4_k_cu_4d7621b2_52974cuda3std3__48in_placeE,(_ZN39_INTERNAL_156b3988_4_k_cu_4d7621b2_52974cuda3std6ranges3__45__cpo9iter_moveE - _ZN39_INTERNAL_156b3988_4_k_cu_4d7621b2_52974cuda3std3__48in_placeE)
_ZN39_INTERNAL_156b3988_4_k_cu_4d7621b2_52974cuda3std3__48in_placeE:
	.zero		1
	.type		_ZN39_INTERNAL_156b3988_4_k_cu_4d7621b2_52974cuda3std6ranges3__45__cpo9iter_moveE,@object
	.size		_ZN39_INTERNAL_156b3988_4_k_cu_4d7621b2_52974cuda3std6ranges3__45__cpo9iter_moveE,(_ZN39_INTERNAL_156b3988_4_k_cu_4d7621b2_52974cuda3std3__45__cpo5beginE - _ZN39_INTERNAL_156b3988_4_k_cu_4d7621b2_52974cuda3std6ranges3__45__cpo9iter_moveE)
_ZN39_INTERNAL_156b3988_4_k_cu_4d7621b2_52974cuda3std6ranges3__45__cpo9iter_moveE:
	.zero		1
	.type		_ZN39_INTERNAL_156b3988_4_k_cu_4d7621b2_52974cuda3std3__45__cpo5beginE,@object
	.size		_ZN39_INTERNAL_156b3988_4_k_cu_4d7621b2_52974cuda3std3__45__cpo5beginE,(_ZN39_INTERNAL_156b3988_4_k_cu_4d7621b2_52974cuda3std3__441_GLOBAL__N__156b3988_4_k_cu_4d7621b2_52976ignoreE - _ZN39_INTERNAL_156b3988_4_k_cu_4d7621b2_52974cuda3std3__45__cpo5beginE)
_ZN39_INTERNAL_156b3988_4_k_cu_4d7621b2_52974cuda3std3__45__cpo5beginE:
	.zero		1
	.type		_ZN39_INTERNAL_156b3988_4_k_cu_4d7621b2_52974cuda3std3__441_GLOBAL__N__156b3988_4_k_cu_4d7621b2_52976ignoreE,@object
	.size		_ZN39_INTERNAL_156b3988_4_k_cu_4d7621b2_52974cuda3std3__441_GLOBAL__N__156b3988_4_k_cu_4d7621b2_52976ignoreE,(_ZN39_INTERNAL_156b3988_4_k_cu_4d7621b2_52974cute7productE - _ZN39_INTERNAL_156b3988_4_k_cu_4d7621b2_52974cuda3std3__441_GLOBAL__N__156b3988_4_k_cu_4d7621b2_52976ignoreE)
_ZN39_INTERNAL_156b3988_4_k_cu_4d7621b2_52974cuda3std3__441_GLOBAL__N__156b3988_4_k_cu_4d7621b2_52976ignoreE:
	.zero		1
	.type		_ZN39_INTERNAL_156b3988_4_k_cu_4d7621b2_52974cute7productE,@object
	.size		_ZN39_INTERNAL_156b3988_4_k_cu_4d7621b2_52974cute7productE,(_ZN39_INTERNAL_156b3988_4_k_cu_4d7621b2_52974cuda3std3__45__cpo3endE - _ZN39_INTERNAL_156b3988_4_k_cu_4d7621b2_52974cute7productE)
_ZN39_INTERNAL_156b3988_4_k_cu_4d7621b2_52974cute7productE:
	.zero		1
	.type		_ZN39_INTERNAL_156b3988_4_k_cu_4d7621b2_52974cuda3std3__45__cpo3endE,@object
	.size		_ZN39_INTERNAL_156b3988_4_k_cu_4d7621b2_52974cuda3std3__45__cpo3endE,(_ZN39_INTERNAL_156b3988_4_k_cu_4d7621b2_52974cuda3std3__419piecewise_constructE - _ZN39_INTERNAL_156b3988_4_k_cu_4d7621b2_52974cuda3std3__45__cpo3endE)
_ZN39_INTERNAL_156b3988_4_k_cu_4d7621b2_52974cuda3std3__45__cpo3endE:
	.zero		1
	.type		_ZN39_INTERNAL_156b3988_4_k_cu_4d7621b2_52974cuda3std3__419piecewise_constructE,@object
	.size		_ZN39_INTERNAL_156b3988_4_k_cu_4d7621b2_52974cuda3std3__419piecewise_constructE,(_ZN39_INTERNAL_156b3988_4_k_cu_4d7621b2_52974cuda3std3__45__cpo4cendE - _ZN39_INTERNAL_156b3988_4_k_cu_4d7621b2_52974cuda3std3__419piecewise_constructE)
_ZN39_INTERNAL_156b3988_4_k_cu_4d7621b2_52974cuda3std3__419piecewise_constructE:
	.zero		1
	.type		_ZN39_INTERNAL_156b3988_4_k_cu_4d7621b2_52974cuda3std3__45__cpo4cendE,@object
	.size		_ZN39_INTERNAL_156b3988_4_k_cu_4d7621b2_52974cuda3std3__45__cpo4cendE,(_ZN39_INTERNAL_156b3988_4_k_cu_4d7621b2_52974cuda3std6ranges3__45__cpo4swapE - _ZN39_INTERNAL_156b3988_4_k_cu_4d7621b2_52974cuda3std3__45__cpo4cendE)
_ZN39_INTERNAL_156b3988_4_k_cu_4d7621b2_52974cuda3std3__45__cpo4cendE:
	.zero		1
	.type		_ZN39_INTERNAL_156b3988_4_k_cu_4d7621b2_52974cuda3std6ranges3__45__cpo4swapE,@object
	.size		_ZN39_INTERNAL_156b3988_4_k_cu_4d7621b2_52974cuda3std6ranges3__45__cpo4swapE,(.L_8 - _ZN39_INTERNAL_156b3988_4_k_cu_4d7621b2_52974cuda3std6ranges3__45__cpo4swapE)
_ZN39_INTERNAL_156b3988_4_k_cu_4d7621b2_52974cuda3std6ranges3__45__cpo4swapE:
	.zero		1
.L_8:


//--------------------- .nv.constant0._ZN7cutlass13device_kernelINS_4gemm6kernel13GemmUniversalIN4cute5tupleIJiiiiEEENS1_10collective13CollectiveMmaINS1_34MainloopSm90TmaGmmaWarpSpecializedILi18ENS5_IJNS4_1CILi2EEENSA_ILi1EEESC_EEENS1_32KernelTmaWarpSpecializedPingpongEEENS5_IJNSA_ILi64EEENSA_ILi128EEENSA_ILi32EEEEEENS_10bfloat16_tENS5_IJlSC_lEEESK_SL_NS4_8TiledMMAINS4_8MMA_AtomIJNS4_4SM904GMMA28MMA_64x128x16_F32BF16BF16_SSILNSP_5MajorE0ELSR_0ELNSP_7ScaleInE1ELSS_1EEEEEENS4_6LayoutINS5_IJSC_SC_SC_EEENS5_IJNSA_ILi0EEESX_SX_EEEEENS5_IJNS4_10UnderscoreES10_S10_EEEEENS4_13SM90_TMA_LOADENS4_14ComposedLayoutINS4_7SwizzleILi2ELi4ELi3EEENS4_18smem_ptr_flag_bitsILi16EEENSV_INS5_IJNSA_ILi8EEESI_EEENS5_IJSI_SC_EEEEEEEvNS4_8identityENS4_23SM90_TMA_LOAD_MULTICASTES1D_vS1E_EENS_8epilogue10collective6detail29Sm90TmaWarpSpecializedAdapterINS1I_15DefaultEpilogueISK_SL_SL_NS1H_6thread17LinearCombinationISK_Li1EffLNS1M_9ScaleType4KindE0ELNS_15FloatRoundStyleE2ESK_EENS1_15EpilogueDefaultEEEEEvvEEEEvNT_6ParamsE --------------------------
	.section	.nv.constant0._ZN7cutlass13device_kernelINS_4gemm6kernel13GemmUniversalIN4cute5tupleIJiiiiEEENS1_10collective13CollectiveMmaINS1_34MainloopSm90TmaGmmaWarpSpecializedILi18ENS5_IJNS4_1CILi2EEENSA_ILi1EEESC_EEENS1_32KernelTmaWarpSpecializedPingpongEEENS5_IJNSA_ILi64EEENSA_ILi128EEENSA_ILi32EEEEEENS_10bfloat16_tENS5_IJlSC_lEEESK_SL_NS4_8TiledMMAINS4_8MMA_AtomIJNS4_4SM904GMMA28MMA_64x128x16_F32BF16BF16_SSILNSP_5MajorE0ELSR_0ELNSP_7ScaleInE1ELSS_1EEEEEENS4_6LayoutINS5_IJSC_SC_SC_EEENS5_IJNSA_ILi0EEESX_SX_EEEEENS5_IJNS4_10UnderscoreES10_S10_EEEEENS4_13SM90_TMA_LOADENS4_14ComposedLayoutINS4_7SwizzleILi2ELi4ELi3EEENS4_18smem_ptr_flag_bitsILi16EEENSV_INS5_IJNSA_ILi8EEESI_EEENS5_IJSI_SC_EEEEEEEvNS4_8identityENS4_23SM90_TMA_LOAD_MULTICASTES1D_vS1E_EENS_8epilogue10collective6detail29Sm90TmaWarpSpecializedAdapterINS1I_15DefaultEpilogueISK_SL_SL_NS1H_6thread17LinearCombinationISK_Li1EffLNS1M_9ScaleType4KindE0ELNS_15FloatRoundStyleE2ESK_EENS1_15EpilogueDefaultEEEEEvvEEEEvNT_6ParamsE,"a",@progbits
	.sectionflags	@""
	.align	4
.nv.constant0._ZN7cutlass13device_kernelINS_4gemm6kernel13GemmUniversalIN4cute5tupleIJiiiiEEENS1_10collective13CollectiveMmaINS1_34MainloopSm90TmaGmmaWarpSpecializedILi18ENS5_IJNS4_1CILi2EEENSA_ILi1EEESC_EEENS1_32KernelTmaWarpSpecializedPingpongEEENS5_IJNSA_ILi64EEENSA_ILi128EEENSA_ILi32EEEEEENS_10bfloat16_tENS5_IJlSC_lEEESK_SL_NS4_8TiledMMAINS4_8MMA_AtomIJNS4_4SM904GMMA28MMA_64x128x16_F32BF16BF16_SSILNSP_5MajorE0ELSR_0ELNSP_7ScaleInE1ELSS_1EEEEEENS4_6LayoutINS5_IJSC_SC_SC_EEENS5_IJNSA_ILi0EEESX_SX_EEEEENS5_IJNS4_10UnderscoreES10_S10_EEEEENS4_13SM90_TMA_LOADENS4_14ComposedLayoutINS4_7SwizzleILi2ELi4ELi3EEENS4_18smem_ptr_flag_bitsILi16EEENSV_INS5_IJNSA_ILi8EEESI_EEENS5_IJSI_SC_EEEEEEEvNS4_8identityENS4_23SM90_TMA_LOAD_MULTICASTES1D_vS1E_EENS_8epilogue10collective6detail29Sm90TmaWarpSpecializedAdapterINS1I_15DefaultEpilogueISK_SL_SL_NS1H_6thread17LinearCombinationISK_Li1EffLNS1M_9ScaleType4KindE0ELNS_15FloatRoundStyleE2ESK_EENS1_15EpilogueDefaultEEEEEvvEEEEvNT_6ParamsE:
	.zero		1664


//--------------------- SYMBOLS --------------------------

	.type		.nv.reservedSmem.offset0,@object
	.size		.nv.reservedSmem.offset0,0x4
	.type		__assertfail,@function
